//
// Generated by NVIDIA NVVM Compiler
//
// Compiler Build ID: CL-36424714
// Cuda compilation tools, release 13.0, V13.0.88
// Based on NVVM 20.0.0
//

.version 9.0
.target sm_100
.address_size 64

	// .globl	_Z5gFuncPiS_S_i
// _ZZN3cub18CUB_300001_SM_10006detail9transform23transform_kernel_ublkcpINS2_19async_copy_policy_tILi128EEEiN4cuda3std3__410multipliesIiEEN6thrust24THRUST_300001_SM_1000_NS6detail15normal_iteratorINSC_10device_ptrIiEEEEJiiEEEvT0_iT1_T2_DpNS2_16aligned_base_ptrIT3_EEE3bar has been demoted
// _ZZN3cub18CUB_300001_SM_10006detail9transform23transform_kernel_ublkcpINS2_19async_copy_policy_tILi128EEElN4cuda3std3__410multipliesIiEEN6thrust24THRUST_300001_SM_1000_NS6detail15normal_iteratorINSC_10device_ptrIiEEEEJiiEEEvT0_iT1_T2_DpNS2_16aligned_base_ptrIT3_EEE3bar has been demoted
.global .align 1 .b8 _ZN34_INTERNAL_bc8d4221_4_k_cu_dd7e9baf4cuda3std3__45__cpo5beginE[1];
.global .align 1 .b8 _ZN34_INTERNAL_bc8d4221_4_k_cu_dd7e9baf4cuda3std3__45__cpo3endE[1];
.global .align 1 .b8 _ZN34_INTERNAL_bc8d4221_4_k_cu_dd7e9baf4cuda3std3__45__cpo6cbeginE[1];
.global .align 1 .b8 _ZN34_INTERNAL_bc8d4221_4_k_cu_dd7e9baf4cuda3std3__45__cpo4cendE[1];
.global .align 1 .b8 _ZN34_INTERNAL_bc8d4221_4_k_cu_dd7e9baf4cuda3std3__45__cpo6rbeginE[1];
.global .align 1 .b8 _ZN34_INTERNAL_bc8d4221_4_k_cu_dd7e9baf4cuda3std3__45__cpo4rendE[1];
.global .align 1 .b8 _ZN34_INTERNAL_bc8d4221_4_k_cu_dd7e9baf4cuda3std3__45__cpo7crbeginE[1];
.global .align 1 .b8 _ZN34_INTERNAL_bc8d4221_4_k_cu_dd7e9baf4cuda3std3__45__cpo5crendE[1];
.global .align 1 .b8 _ZN34_INTERNAL_bc8d4221_4_k_cu_dd7e9baf4cuda3std3__436_GLOBAL__N__bc8d4221_4_k_cu_dd7e9baf6ignoreE[1];
.global .align 1 .b8 _ZN34_INTERNAL_bc8d4221_4_k_cu_dd7e9baf4cuda3std3__419piecewise_constructE[1];
.global .align 1 .b8 _ZN34_INTERNAL_bc8d4221_4_k_cu_dd7e9baf4cuda3std3__48in_placeE[1];
.global .align 1 .b8 _ZN34_INTERNAL_bc8d4221_4_k_cu_dd7e9baf4cuda3std3__420unreachable_sentinelE[1];
.global .align 1 .b8 _ZN34_INTERNAL_bc8d4221_4_k_cu_dd7e9baf4cuda3std3__47nulloptE[1];
.global .align 1 .b8 _ZN34_INTERNAL_bc8d4221_4_k_cu_dd7e9baf4cuda3std3__48unexpectE[1];
.global .align 1 .b8 _ZN34_INTERNAL_bc8d4221_4_k_cu_dd7e9baf4cuda3std6ranges3__45__cpo4swapE[1];
.global .align 1 .b8 _ZN34_INTERNAL_bc8d4221_4_k_cu_dd7e9baf4cuda3std6ranges3__45__cpo9iter_moveE[1];
.global .align 1 .b8 _ZN34_INTERNAL_bc8d4221_4_k_cu_dd7e9baf4cuda3std6ranges3__45__cpo5beginE[1];
.global .align 1 .b8 _ZN34_INTERNAL_bc8d4221_4_k_cu_dd7e9baf4cuda3std6ranges3__45__cpo3endE[1];
.global .align 1 .b8 _ZN34_INTERNAL_bc8d4221_4_k_cu_dd7e9baf4cuda3std6ranges3__45__cpo6cbeginE[1];
.global .align 1 .b8 _ZN34_INTERNAL_bc8d4221_4_k_cu_dd7e9baf4cuda3std6ranges3__45__cpo4cendE[1];
.global .align 1 .b8 _ZN34_INTERNAL_bc8d4221_4_k_cu_dd7e9baf4cuda3std6ranges3__45__cpo7advanceE[1];
.global .align 1 .b8 _ZN34_INTERNAL_bc8d4221_4_k_cu_dd7e9baf4cuda3std6ranges3__45__cpo9iter_swapE[1];
.global .align 1 .b8 _ZN34_INTERNAL_bc8d4221_4_k_cu_dd7e9baf4cuda3std6ranges3__45__cpo4nextE[1];
.global .align 1 .b8 _ZN34_INTERNAL_bc8d4221_4_k_cu_dd7e9baf4cuda3std6ranges3__45__cpo4prevE[1];
.global .align 1 .b8 _ZN34_INTERNAL_bc8d4221_4_k_cu_dd7e9baf4cuda3std6ranges3__45__cpo4dataE[1];
.global .align 1 .b8 _ZN34_INTERNAL_bc8d4221_4_k_cu_dd7e9baf4cuda3std6ranges3__45__cpo5cdataE[1];
.global .align 1 .b8 _ZN34_INTERNAL_bc8d4221_4_k_cu_dd7e9baf4cuda3std6ranges3__45__cpo4sizeE[1];
.global .align 1 .b8 _ZN34_INTERNAL_bc8d4221_4_k_cu_dd7e9baf4cuda3std6ranges3__45__cpo5ssizeE[1];
.global .align 1 .b8 _ZN34_INTERNAL_bc8d4221_4_k_cu_dd7e9baf4cuda3std6ranges3__45__cpo8distanceE[1];
.global .align 1 .b8 _ZN34_INTERNAL_bc8d4221_4_k_cu_dd7e9baf6thrust24THRUST_300001_SM_1000_NS8cuda_cub3parE[1];
.global .align 1 .b8 _ZN34_INTERNAL_bc8d4221_4_k_cu_dd7e9baf6thrust24THRUST_300001_SM_1000_NS8cuda_cub10par_nosyncE[1];
.global .align 1 .b8 _ZN34_INTERNAL_bc8d4221_4_k_cu_dd7e9baf6thrust24THRUST_300001_SM_1000_NS6system6detail10sequential3seqE[1];
.global .align 1 .b8 _ZN34_INTERNAL_bc8d4221_4_k_cu_dd7e9baf6thrust24THRUST_300001_SM_1000_NS12placeholders2_1E[1];
.global .align 1 .b8 _ZN34_INTERNAL_bc8d4221_4_k_cu_dd7e9baf6thrust24THRUST_300001_SM_1000_NS12placeholders2_2E[1];
.global .align 1 .b8 _ZN34_INTERNAL_bc8d4221_4_k_cu_dd7e9baf6thrust24THRUST_300001_SM_1000_NS12placeholders2_3E[1];
.global .align 1 .b8 _ZN34_INTERNAL_bc8d4221_4_k_cu_dd7e9baf6thrust24THRUST_300001_SM_1000_NS12placeholders2_4E[1];
.global .align 1 .b8 _ZN34_INTERNAL_bc8d4221_4_k_cu_dd7e9baf6thrust24THRUST_300001_SM_1000_NS12placeholders2_5E[1];
.global .align 1 .b8 _ZN34_INTERNAL_bc8d4221_4_k_cu_dd7e9baf6thrust24THRUST_300001_SM_1000_NS12placeholders2_6E[1];
.global .align 1 .b8 _ZN34_INTERNAL_bc8d4221_4_k_cu_dd7e9baf6thrust24THRUST_300001_SM_1000_NS12placeholders2_7E[1];
.global .align 1 .b8 _ZN34_INTERNAL_bc8d4221_4_k_cu_dd7e9baf6thrust24THRUST_300001_SM_1000_NS12placeholders2_8E[1];
.global .align 1 .b8 _ZN34_INTERNAL_bc8d4221_4_k_cu_dd7e9baf6thrust24THRUST_300001_SM_1000_NS12placeholders2_9E[1];
.global .align 1 .b8 _ZN34_INTERNAL_bc8d4221_4_k_cu_dd7e9baf6thrust24THRUST_300001_SM_1000_NS12placeholders3_10E[1];
.global .align 1 .b8 _ZN34_INTERNAL_bc8d4221_4_k_cu_dd7e9baf6thrust24THRUST_300001_SM_1000_NS3seqE[1];
.extern .shared .align 128 .b8 _ZN3cub18CUB_300001_SM_10006detail9transform4smemE[];

.visible .entry _Z5gFuncPiS_S_i(
	.param .u64 .ptr .align 1 _Z5gFuncPiS_S_i_param_0,
	.param .u64 .ptr .align 1 _Z5gFuncPiS_S_i_param_1,
	.param .u64 .ptr .align 1 _Z5gFuncPiS_S_i_param_2,
	.param .u32 _Z5gFuncPiS_S_i_param_3
)
{
	.reg .pred 	%p<2>;
	.reg .b32 	%r<9>;
	.reg .b64 	%rd<11>;

	ld.param.u64 	%rd1, [_Z5gFuncPiS_S_i_param_0];
	ld.param.u64 	%rd2, [_Z5gFuncPiS_S_i_param_1];
	ld.param.u64 	%rd3, [_Z5gFuncPiS_S_i_param_2];
	ld.param.u32 	%r2, [_Z5gFuncPiS_S_i_param_3];
	mov.u32 	%r3, %tid.x;
	mov.u32 	%r4, %ctaid.x;
	mov.u32 	%r5, %ntid.x;
	mad.lo.s32 	%r1, %r4, %r5, %r3;
	setp.ge.s32 	%p1, %r1, %r2;
	@%p1 bra 	$L__BB0_2;
	cvta.to.global.u64 	%rd4, %rd1;
	cvta.to.global.u64 	%rd5, %rd2;
	cvta.to.global.u64 	%rd6, %rd3;
	mul.wide.s32 	%rd7, %r1, 4;
	add.s64 	%rd8, %rd4, %rd7;
	ld.global.u32 	%r6, [%rd8];
	add.s64 	%rd9, %rd5, %rd7;
	ld.global.u32 	%r7, [%rd9];
	mul.lo.s32 	%r8, %r7, %r6;
	add.s64 	%rd10, %rd6, %rd7;
	st.global.u32 	[%rd10], %r8;
$L__BB0_2:
	ret;

}
	// .globl	_ZN3cub18CUB_300001_SM_10006detail11EmptyKernelIvEEvv
.visible .entry _ZN3cub18CUB_300001_SM_10006detail11EmptyKernelIvEEvv()
{


	ret;

}
	// .globl	_ZN3cub18CUB_300001_SM_10006detail8for_each13static_kernelINS2_12policy_hub_t12policy_500_tEmN6thrust24THRUST_300001_SM_1000_NS8cuda_cub20__uninitialized_fill7functorINS7_10device_ptrIiEEiEEEEvT0_T1_
.visible .entry _ZN3cub18CUB_300001_SM_10006detail8for_each13static_kernelINS2_12policy_hub_t12policy_500_tEmN6thrust24THRUST_300001_SM_1000_NS8cuda_cub20__uninitialized_fill7functorINS7_10device_ptrIiEEiEEEEvT0_T1_(
	.param .u64 _ZN3cub18CUB_300001_SM_10006detail8for_each13static_kernelINS2_12policy_hub_t12policy_500_tEmN6thrust24THRUST_300001_SM_1000_NS8cuda_cub20__uninitialized_fill7functorINS7_10device_ptrIiEEiEEEEvT0_T1__param_0,
	.param .align 8 .b8 _ZN3cub18CUB_300001_SM_10006detail8for_each13static_kernelINS2_12policy_hub_t12policy_500_tEmN6thrust24THRUST_300001_SM_1000_NS8cuda_cub20__uninitialized_fill7functorINS7_10device_ptrIiEEiEEEEvT0_T1__param_1[16]
)
.maxntid 256
{
	.reg .pred 	%p<4>;
	.reg .b16 	%rs<5>;
	.reg .b32 	%r<12>;
	.reg .b64 	%rd<16>;

	ld.param.u32 	%r3, [_ZN3cub18CUB_300001_SM_10006detail8for_each13static_kernelINS2_12policy_hub_t12policy_500_tEmN6thrust24THRUST_300001_SM_1000_NS8cuda_cub20__uninitialized_fill7functorINS7_10device_ptrIiEEiEEEEvT0_T1__param_1+8];
	ld.param.u64 	%rd4, [_ZN3cub18CUB_300001_SM_10006detail8for_each13static_kernelINS2_12policy_hub_t12policy_500_tEmN6thrust24THRUST_300001_SM_1000_NS8cuda_cub20__uninitialized_fill7functorINS7_10device_ptrIiEEiEEEEvT0_T1__param_1];
	ld.param.u64 	%rd5, [_ZN3cub18CUB_300001_SM_10006detail8for_each13static_kernelINS2_12policy_hub_t12policy_500_tEmN6thrust24THRUST_300001_SM_1000_NS8cuda_cub20__uninitialized_fill7functorINS7_10device_ptrIiEEiEEEEvT0_T1__param_0];
	mov.u32 	%r9, %ctaid.x;
	mul.wide.u32 	%rd1, %r9, 512;
	sub.s64 	%rd2, %rd5, %rd1;
	setp.lt.u64 	%p1, %rd2, 512;
	@%p1 bra 	$L__BB2_2;
	mov.u32 	%r11, %tid.x;
	cvta.to.global.u64 	%rd11, %rd4;
	cvt.u64.u32 	%rd12, %r11;
	add.s64 	%rd13, %rd1, %rd12;
	shl.b64 	%rd14, %rd13, 2;
	add.s64 	%rd15, %rd11, %rd14;
	st.global.u32 	[%rd15], %r3;
	st.global.u32 	[%rd15+1024], %r3;
	bra.uni 	$L__BB2_6;
$L__BB2_2:
	cvta.to.global.u64 	%rd6, %rd4;
	mov.u32 	%r2, %tid.x;
	cvt.u64.u32 	%rd7, %r2;
	setp.le.u64 	%p2, %rd2, %rd7;
	add.s64 	%rd8, %rd1, %rd7;
	shl.b64 	%rd9, %rd8, 2;
	add.s64 	%rd3, %rd6, %rd9;
	@%p2 bra 	$L__BB2_4;
	st.global.u32 	[%rd3], %r3;
$L__BB2_4:
	add.s32 	%r10, %r2, 256;
	cvt.u64.u32 	%rd10, %r10;
	setp.le.u64 	%p3, %rd2, %rd10;
	@%p3 bra 	$L__BB2_6;
	st.global.u32 	[%rd3+1024], %r3;
$L__BB2_6:
	ret;

}
	// .globl	_ZN3cub18CUB_300001_SM_10006detail9transform16transform_kernelINS2_10policy_hubILb0EN4cuda3std3__45tupleIJN6thrust24THRUST_300001_SM_1000_NS6detail15normal_iteratorINSA_10device_ptrIiEEEESF_EEEE10policy1000EiNS7_10multipliesIiEESF_JPiSL_EEEvT0_iT1_T2_DpNS2_10kernel_argIT3_EE
.visible .entry _ZN3cub18CUB_300001_SM_10006detail9transform16transform_kernelINS2_10policy_hubILb0EN4cuda3std3__45tupleIJN6thrust24THRUST_300001_SM_1000_NS6detail15normal_iteratorINSA_10device_ptrIiEEEESF_EEEE10policy1000EiNS7_10multipliesIiEESF_JPiSL_EEEvT0_iT1_T2_DpNS2_10kernel_argIT3_EE(
	.param .u32 _ZN3cub18CUB_300001_SM_10006detail9transform16transform_kernelINS2_10policy_hubILb0EN4cuda3std3__45tupleIJN6thrust24THRUST_300001_SM_1000_NS6detail15normal_iteratorINSA_10device_ptrIiEEEESF_EEEE10policy1000EiNS7_10multipliesIiEESF_JPiSL_EEEvT0_iT1_T2_DpNS2_10kernel_argIT3_EE_param_0,
	.param .u32 _ZN3cub18CUB_300001_SM_10006detail9transform16transform_kernelINS2_10policy_hubILb0EN4cuda3std3__45tupleIJN6thrust24THRUST_300001_SM_1000_NS6detail15normal_iteratorINSA_10device_ptrIiEEEESF_EEEE10policy1000EiNS7_10multipliesIiEESF_JPiSL_EEEvT0_iT1_T2_DpNS2_10kernel_argIT3_EE_param_1,
	.param .align 1 .b8 _ZN3cub18CUB_300001_SM_10006detail9transform16transform_kernelINS2_10policy_hubILb0EN4cuda3std3__45tupleIJN6thrust24THRUST_300001_SM_1000_NS6detail15normal_iteratorINSA_10device_ptrIiEEEESF_EEEE10policy1000EiNS7_10multipliesIiEESF_JPiSL_EEEvT0_iT1_T2_DpNS2_10kernel_argIT3_EE_param_2[1],
	.param .align 8 .b8 _ZN3cub18CUB_300001_SM_10006detail9transform16transform_kernelINS2_10policy_hubILb0EN4cuda3std3__45tupleIJN6thrust24THRUST_300001_SM_1000_NS6detail15normal_iteratorINSA_10device_ptrIiEEEESF_EEEE10policy1000EiNS7_10multipliesIiEESF_JPiSL_EEEvT0_iT1_T2_DpNS2_10kernel_argIT3_EE_param_3[8],
	.param .align 8 .b8 _ZN3cub18CUB_300001_SM_10006detail9transform16transform_kernelINS2_10policy_hubILb0EN4cuda3std3__45tupleIJN6thrust24THRUST_300001_SM_1000_NS6detail15normal_iteratorINSA_10device_ptrIiEEEESF_EEEE10policy1000EiNS7_10multipliesIiEESF_JPiSL_EEEvT0_iT1_T2_DpNS2_10kernel_argIT3_EE_param_4[16],
	.param .align 8 .b8 _ZN3cub18CUB_300001_SM_10006detail9transform16transform_kernelINS2_10policy_hubILb0EN4cuda3std3__45tupleIJN6thrust24THRUST_300001_SM_1000_NS6detail15normal_iteratorINSA_10device_ptrIiEEEESF_EEEE10policy1000EiNS7_10multipliesIiEESF_JPiSL_EEEvT0_iT1_T2_DpNS2_10kernel_argIT3_EE_param_5[16]
)
.maxntid 128
{
	.reg .pred 	%p<28>;
	.reg .b32 	%r<194>;
	.reg .b64 	%rd<143>;
	// demoted variable
	.shared .align 8 .u64 _ZZN3cub18CUB_300001_SM_10006detail9transform23transform_kernel_ublkcpINS2_19async_copy_policy_tILi128EEEiN4cuda3std3__410multipliesIiEEN6thrust24THRUST_300001_SM_1000_NS6detail15normal_iteratorINSC_10device_ptrIiEEEEJiiEEEvT0_iT1_T2_DpNS2_16aligned_base_ptrIT3_EEE3bar;
	ld.param.u64 	%rd66, [_ZN3cub18CUB_300001_SM_10006detail9transform16transform_kernelINS2_10policy_hubILb0EN4cuda3std3__45tupleIJN6thrust24THRUST_300001_SM_1000_NS6detail15normal_iteratorINSA_10device_ptrIiEEEESF_EEEE10policy1000EiNS7_10multipliesIiEESF_JPiSL_EEEvT0_iT1_T2_DpNS2_10kernel_argIT3_EE_param_5];
	ld.param.u64 	%rd64, [_ZN3cub18CUB_300001_SM_10006detail9transform16transform_kernelINS2_10policy_hubILb0EN4cuda3std3__45tupleIJN6thrust24THRUST_300001_SM_1000_NS6detail15normal_iteratorINSA_10device_ptrIiEEEESF_EEEE10policy1000EiNS7_10multipliesIiEESF_JPiSL_EEEvT0_iT1_T2_DpNS2_10kernel_argIT3_EE_param_4];
	ld.param.u32 	%r71, [_ZN3cub18CUB_300001_SM_10006detail9transform16transform_kernelINS2_10policy_hubILb0EN4cuda3std3__45tupleIJN6thrust24THRUST_300001_SM_1000_NS6detail15normal_iteratorINSA_10device_ptrIiEEEESF_EEEE10policy1000EiNS7_10multipliesIiEESF_JPiSL_EEEvT0_iT1_T2_DpNS2_10kernel_argIT3_EE_param_0];
	ld.param.u64 	%rd67, [_ZN3cub18CUB_300001_SM_10006detail9transform16transform_kernelINS2_10policy_hubILb0EN4cuda3std3__45tupleIJN6thrust24THRUST_300001_SM_1000_NS6detail15normal_iteratorINSA_10device_ptrIiEEEESF_EEEE10policy1000EiNS7_10multipliesIiEESF_JPiSL_EEEvT0_iT1_T2_DpNS2_10kernel_argIT3_EE_param_5+8];
	ld.param.u64 	%rd65, [_ZN3cub18CUB_300001_SM_10006detail9transform16transform_kernelINS2_10policy_hubILb0EN4cuda3std3__45tupleIJN6thrust24THRUST_300001_SM_1000_NS6detail15normal_iteratorINSA_10device_ptrIiEEEESF_EEEE10policy1000EiNS7_10multipliesIiEESF_JPiSL_EEEvT0_iT1_T2_DpNS2_10kernel_argIT3_EE_param_4+8];
	ld.param.u64 	%rd68, [_ZN3cub18CUB_300001_SM_10006detail9transform16transform_kernelINS2_10policy_hubILb0EN4cuda3std3__45tupleIJN6thrust24THRUST_300001_SM_1000_NS6detail15normal_iteratorINSA_10device_ptrIiEEEESF_EEEE10policy1000EiNS7_10multipliesIiEESF_JPiSL_EEEvT0_iT1_T2_DpNS2_10kernel_argIT3_EE_param_3];
	ld.param.u32 	%r70, [_ZN3cub18CUB_300001_SM_10006detail9transform16transform_kernelINS2_10policy_hubILb0EN4cuda3std3__45tupleIJN6thrust24THRUST_300001_SM_1000_NS6detail15normal_iteratorINSA_10device_ptrIiEEEESF_EEEE10policy1000EiNS7_10multipliesIiEESF_JPiSL_EEEvT0_iT1_T2_DpNS2_10kernel_argIT3_EE_param_1];
	cvta.to.global.u64 	%rd1, %rd68;
	cvt.u32.u64 	%r1, %rd65;
	cvt.u32.u64 	%r2, %rd67;
	shl.b32 	%r3, %r70, 7;
	mov.u32 	%r72, %ctaid.x;
	mul.lo.s32 	%r4, %r3, %r72;
	sub.s32 	%r5, %r71, %r4;
	min.s32 	%r6, %r3, %r5;
	setp.eq.s32 	%p1, %r72, 0;
	add.s32 	%r74, %r72, 2;
	mov.u32 	%r75, %nctaid.x;
	setp.ge.u32 	%p2, %r74, %r75;
	shl.b32 	%r7, %r70, 9;
	or.pred  	%p3, %p1, %p2;
	@%p3 bra 	$L__BB3_5;
	mov.b32 	%r139, -1;
	// begin inline asm
	{
	 .reg .pred P_OUT; 
	elect.sync _|P_OUT, %r139;
	selp.b32 %r138, 1, 0, P_OUT; 
}
	// end inline asm
	mov.u32 	%r140, %tid.x;
	setp.gt.u32 	%p18, %r140, 31;
	setp.eq.s32 	%p19, %r138, 0;
	or.pred  	%p20, %p18, %p19;
	@%p20 bra 	$L__BB3_3;
	mov.u32 	%r141, _ZZN3cub18CUB_300001_SM_10006detail9transform23transform_kernel_ublkcpINS2_19async_copy_policy_tILi128EEEiN4cuda3std3__410multipliesIiEEN6thrust24THRUST_300001_SM_1000_NS6detail15normal_iteratorINSC_10device_ptrIiEEEEJiiEEEvT0_iT1_T2_DpNS2_16aligned_base_ptrIT3_EEE3bar;
	mov.b32 	%r142, 1;
	// begin inline asm
	mbarrier.init.shared.b64 [%r141], %r142;
	// end inline asm
	// begin inline asm
	fence.proxy.async.shared::cta; // 6.
	// end inline asm
	mul.wide.s32 	%rd120, %r4, 4;
	add.s32 	%r151, %r7, 15;
	add.s32 	%r152, %r151, %r1;
	and.b32  	%r144, %r152, -16;
	cvta.to.global.u64 	%rd121, %rd64;
	add.s64 	%rd117, %rd121, %rd120;
	mov.u32 	%r143, _ZN3cub18CUB_300001_SM_10006detail9transform4smemE;
	// begin inline asm
	cp.async.bulk.shared::cluster.global.mbarrier::complete_tx::bytes [%r143], [%rd117], %r144, [%r141];
	// end inline asm
	add.s32 	%r153, %r151, %r2;
	and.b32  	%r147, %r153, -16;
	add.s32 	%r154, %r143, %r7;
	add.s32 	%r146, %r154, 128;
	cvta.to.global.u64 	%rd122, %rd66;
	add.s64 	%rd118, %rd122, %rd120;
	// begin inline asm
	cp.async.bulk.shared::cluster.global.mbarrier::complete_tx::bytes [%r146], [%rd118], %r147, [%r141];
	// end inline asm
	add.s32 	%r150, %r147, %r144;
	// begin inline asm
	mbarrier.arrive.expect_tx.release.cta.shared::cta.b64 %rd119, [%r141], %r150; // 8. 
	// end inline asm
$L__BB3_3:
	bar.sync 	0;
	mov.u32 	%r156, _ZZN3cub18CUB_300001_SM_10006detail9transform23transform_kernel_ublkcpINS2_19async_copy_policy_tILi128EEEiN4cuda3std3__410multipliesIiEEN6thrust24THRUST_300001_SM_1000_NS6detail15normal_iteratorINSC_10device_ptrIiEEEEJiiEEEvT0_iT1_T2_DpNS2_16aligned_base_ptrIT3_EEE3bar;
$L__BB3_4:
	mov.b32 	%r157, 0;
	// begin inline asm
	{
	 .reg .pred P_OUT; 
	mbarrier.try_wait.parity.shared::cta.b64  P_OUT, [%r156], %r157;                                // 7a. 
	selp.b32 %r155, 1, 0, P_OUT; 
}
	// end inline asm
	setp.eq.s32 	%p21, %r155, 0;
	@%p21 bra 	$L__BB3_4;
	bra.uni 	$L__BB3_26;
$L__BB3_5:
	cvt.s64.s32 	%rd4, %r1;
	cvt.s64.s32 	%rd5, %r4;
	shl.b32 	%r77, %r6, 2;
	cvt.s64.s32 	%rd69, %r77;
	shr.u64 	%rd6, %rd69, 2;
	mov.u32 	%r8, %ntid.x;
	mov.u32 	%r9, %ntid.y;
	mul.lo.s32 	%r78, %r8, %r9;
	mov.u32 	%r10, %ntid.z;
	mul.lo.s32 	%r11, %r78, %r10;
	mov.u32 	%r79, %tid.x;
	mov.u32 	%r80, %tid.y;
	mov.u32 	%r81, %tid.z;
	mad.lo.s32 	%r82, %r81, %r9, %r80;
	mad.lo.s32 	%r83, %r82, %r8, %r79;
	cvt.u64.u32 	%rd140, %r83;
	setp.le.u64 	%p4, %rd6, %rd140;
	@%p4 bra 	$L__BB3_15;
	cvt.u32.u64 	%r84, %rd140;
	cvt.u64.u32 	%rd8, %r11;
	add.s32 	%r85, %r84, %r11;
	cvt.u64.u32 	%rd70, %r85;
	max.u64 	%rd71, %rd6, %rd70;
	setp.gt.u64 	%p5, %rd6, %rd70;
	selp.u64 	%rd9, 1, 0, %p5;
	add.s64 	%rd72, %rd9, %rd70;
	sub.s64 	%rd10, %rd71, %rd72;
	and.b64  	%rd73, %rd10, -4294967296;
	setp.ne.s64 	%p6, %rd73, 0;
	@%p6 bra 	$L__BB3_8;
	cvt.u32.u64 	%r86, %rd8;
	cvt.u32.u64 	%r87, %rd10;
	div.u32 	%r88, %r87, %r86;
	cvt.u64.u32 	%rd129, %r88;
	bra.uni 	$L__BB3_9;
$L__BB3_8:
	div.u64 	%rd129, %rd10, %rd8;
$L__BB3_9:
	add.s64 	%rd14, %rd129, %rd9;
	and.b64  	%rd74, %rd14, 3;
	setp.eq.s64 	%p7, %rd74, 3;
	mov.u64 	%rd133, %rd140;
	@%p7 bra 	$L__BB3_12;
	shl.b64 	%rd75, %rd140, 2;
	shl.b64 	%rd76, %rd5, 2;
	add.s64 	%rd77, %rd75, %rd76;
	add.s64 	%rd78, %rd77, %rd4;
	add.s64 	%rd131, %rd64, %rd78;
	mov.u32 	%r90, _ZN3cub18CUB_300001_SM_10006detail9transform4smemE;
	add.s32 	%r91, %r1, %r90;
	shl.b32 	%r92, %r84, 2;
	add.s32 	%r176, %r91, %r92;
	mul.lo.s32 	%r93, %r10, %r9;
	mul.lo.s32 	%r94, %r93, %r8;
	shl.b32 	%r13, %r94, 2;
	add.s64 	%rd79, %rd14, 1;
	and.b64  	%rd80, %rd79, 3;
	neg.s64 	%rd130, %rd80;
	mov.u64 	%rd133, %rd140;
$L__BB3_11:
	.pragma "nounroll";
	// begin inline asm
	cp.async.ca.shared.global [%r176], [%rd131], 4, 4;
	// end inline asm
	add.s64 	%rd133, %rd133, %rd8;
	shl.b64 	%rd82, %rd8, 2;
	add.s64 	%rd131, %rd131, %rd82;
	add.s32 	%r176, %r176, %r13;
	add.s64 	%rd130, %rd130, 1;
	setp.ne.s64 	%p8, %rd130, 0;
	@%p8 bra 	$L__BB3_11;
$L__BB3_12:
	setp.lt.u64 	%p9, %rd14, 3;
	@%p9 bra 	$L__BB3_15;
	shl.b64 	%rd24, %rd8, 2;
	shl.b64 	%rd83, %rd133, 2;
	shl.b64 	%rd84, %rd5, 2;
	add.s64 	%rd25, %rd83, %rd84;
	shl.b64 	%rd85, %rd8, 3;
	add.s64 	%rd26, %rd25, %rd85;
	add.s64 	%rd86, %rd133, %rd5;
	shl.b64 	%rd87, %rd86, 2;
	mad.lo.s64 	%rd27, %rd8, 12, %rd87;
	cvt.u32.u64 	%r96, %rd65;
	mov.u32 	%r97, _ZN3cub18CUB_300001_SM_10006detail9transform4smemE;
	add.s32 	%r98, %r96, %r97;
	mul.lo.s32 	%r99, %r10, %r9;
	mul.lo.s32 	%r100, %r99, %r8;
	shl.b32 	%r101, %r100, 2;
	cvt.u32.u64 	%r102, %rd133;
	shl.b32 	%r103, %r102, 2;
	add.s32 	%r177, %r98, %r103;
	add.s32 	%r180, %r177, %r101;
	shl.b32 	%r104, %r100, 3;
	add.s32 	%r179, %r177, %r104;
	mad.lo.s32 	%r178, %r100, 12, %r177;
	cvt.s64.s32 	%rd88, %rd65;
	add.s64 	%rd134, %rd64, %rd88;
$L__BB3_14:
	add.s64 	%rd89, %rd134, %rd25;
	// begin inline asm
	cp.async.ca.shared.global [%r177], [%rd89], 4, 4;
	// end inline asm
	add.s64 	%rd93, %rd25, %rd24;
	add.s64 	%rd90, %rd134, %rd93;
	// begin inline asm
	cp.async.ca.shared.global [%r180], [%rd90], 4, 4;
	// end inline asm
	add.s64 	%rd91, %rd134, %rd26;
	// begin inline asm
	cp.async.ca.shared.global [%r179], [%rd91], 4, 4;
	// end inline asm
	add.s64 	%rd92, %rd134, %rd27;
	// begin inline asm
	cp.async.ca.shared.global [%r178], [%rd92], 4, 4;
	// end inline asm
	add.s64 	%rd133, %rd133, %rd24;
	mul.wide.u32 	%rd94, %r11, 16;
	add.s64 	%rd134, %rd134, %rd94;
	mul.lo.s32 	%r109, %r10, %r9;
	mul.lo.s32 	%r110, %r109, %r8;
	shl.b32 	%r111, %r110, 4;
	add.s32 	%r180, %r180, %r111;
	add.s32 	%r179, %r179, %r111;
	add.s32 	%r178, %r178, %r111;
	add.s32 	%r177, %r177, %r111;
	setp.lt.u64 	%p10, %rd133, %rd6;
	@%p10 bra 	$L__BB3_14;
$L__BB3_15:
	setp.le.u64 	%p11, %rd6, %rd140;
	// begin inline asm
	cp.async.commit_group;
	// end inline asm
	cvt.s64.s32 	%rd33, %r2;
	@%p11 bra 	$L__BB3_25;
	cvt.u32.u64 	%r112, %rd140;
	cvt.u64.u32 	%rd34, %r11;
	add.s32 	%r113, %r112, %r11;
	cvt.u64.u32 	%rd95, %r113;
	max.u64 	%rd96, %rd6, %rd95;
	setp.gt.u64 	%p12, %rd6, %rd95;
	selp.u64 	%rd35, 1, 0, %p12;
	add.s64 	%rd97, %rd35, %rd95;
	sub.s64 	%rd36, %rd96, %rd97;
	and.b64  	%rd98, %rd36, -4294967296;
	setp.ne.s64 	%p13, %rd98, 0;
	@%p13 bra 	$L__BB3_18;
	cvt.u32.u64 	%r114, %rd34;
	cvt.u32.u64 	%r115, %rd36;
	div.u32 	%r116, %r115, %r114;
	cvt.u64.u32 	%rd136, %r116;
	bra.uni 	$L__BB3_19;
$L__BB3_18:
	div.u64 	%rd136, %rd36, %rd34;
$L__BB3_19:
	add.s64 	%rd40, %rd136, %rd35;
	and.b64  	%rd99, %rd40, 3;
	setp.eq.s64 	%p14, %rd99, 3;
	@%p14 bra 	$L__BB3_22;
	shl.b64 	%rd100, %rd140, 2;
	shl.b64 	%rd101, %rd5, 2;
	add.s64 	%rd102, %rd100, %rd101;
	add.s64 	%rd103, %rd102, %rd33;
	add.s64 	%rd138, %rd66, %rd103;
	shl.b64 	%rd42, %rd34, 2;
	mov.u32 	%r118, _ZN3cub18CUB_300001_SM_10006detail9transform4smemE;
	add.s32 	%r119, %r2, %r118;
	add.s32 	%r120, %r119, %r7;
	shl.b32 	%r121, %r112, 2;
	add.s32 	%r181, %r120, %r121;
	mul.lo.s32 	%r122, %r10, %r9;
	mul.lo.s32 	%r123, %r122, %r8;
	shl.b32 	%r29, %r123, 2;
	add.s64 	%rd104, %rd40, 1;
	and.b64  	%rd105, %rd104, 3;
	neg.s64 	%rd137, %rd105;
$L__BB3_21:
	.pragma "nounroll";
	add.s32 	%r124, %r181, 128;
	// begin inline asm
	cp.async.ca.shared.global [%r124], [%rd138], 4, 4;
	// end inline asm
	add.s64 	%rd140, %rd140, %rd34;
	add.s64 	%rd138, %rd138, %rd42;
	add.s32 	%r181, %r181, %r29;
	add.s64 	%rd137, %rd137, 1;
	setp.ne.s64 	%p15, %rd137, 0;
	@%p15 bra 	$L__BB3_21;
$L__BB3_22:
	setp.lt.u64 	%p16, %rd40, 3;
	@%p16 bra 	$L__BB3_25;
	shl.b64 	%rd51, %rd34, 2;
	shl.b64 	%rd107, %rd140, 2;
	shl.b64 	%rd108, %rd5, 2;
	add.s64 	%rd52, %rd107, %rd108;
	add.s64 	%rd53, %rd52, %rd51;
	shl.b64 	%rd54, %rd34, 4;
	shl.b64 	%rd109, %rd34, 3;
	add.s64 	%rd55, %rd52, %rd109;
	add.s64 	%rd110, %rd140, %rd5;
	shl.b64 	%rd111, %rd110, 2;
	mad.lo.s64 	%rd56, %rd34, 12, %rd111;
	mov.u32 	%r125, _ZN3cub18CUB_300001_SM_10006detail9transform4smemE;
	add.s32 	%r126, %r2, %r125;
	mul.lo.s32 	%r127, %r10, %r9;
	mul.lo.s32 	%r128, %r127, %r8;
	shl.b32 	%r129, %r128, 2;
	cvt.u32.u64 	%r130, %rd140;
	shl.b32 	%r131, %r130, 2;
	add.s32 	%r132, %r126, %r7;
	add.s32 	%r182, %r132, %r131;
	add.s32 	%r185, %r182, %r129;
	shl.b32 	%r33, %r128, 4;
	shl.b32 	%r133, %r128, 3;
	add.s32 	%r184, %r182, %r133;
	mad.lo.s32 	%r183, %r128, 12, %r182;
	add.s64 	%rd141, %rd66, %rd33;
$L__BB3_24:
	add.s64 	%rd113, %rd141, %rd52;
	add.s32 	%r134, %r182, 128;
	// begin inline asm
	cp.async.ca.shared.global [%r134], [%rd113], 4, 4;
	// end inline asm
	add.s64 	%rd114, %rd141, %rd53;
	add.s32 	%r135, %r185, 128;
	// begin inline asm
	cp.async.ca.shared.global [%r135], [%rd114], 4, 4;
	// end inline asm
	add.s64 	%rd115, %rd141, %rd55;
	add.s32 	%r136, %r184, 128;
	// begin inline asm
	cp.async.ca.shared.global [%r136], [%rd115], 4, 4;
	// end inline asm
	add.s64 	%rd116, %rd141, %rd56;
	add.s32 	%r137, %r183, 128;
	// begin inline asm
	cp.async.ca.shared.global [%r137], [%rd116], 4, 4;
	// end inline asm
	add.s64 	%rd140, %rd140, %rd51;
	add.s64 	%rd141, %rd141, %rd54;
	add.s32 	%r185, %r185, %r33;
	add.s32 	%r184, %r184, %r33;
	add.s32 	%r183, %r183, %r33;
	add.s32 	%r182, %r182, %r33;
	setp.lt.u64 	%p17, %rd140, %rd6;
	@%p17 bra 	$L__BB3_24;
$L__BB3_25:
	// begin inline asm
	cp.async.commit_group;
	// end inline asm
	// begin inline asm
	cp.async.wait_group 0;
	// end inline asm
	barrier.sync 	0;
$L__BB3_26:
	cvt.u32.u64 	%r45, %rd65;
	setp.gt.s32 	%p22, %r3, %r5;
	@%p22 bra 	$L__BB3_30;
	setp.lt.s32 	%p23, %r70, 1;
	@%p23 bra 	$L__BB3_35;
	mov.u32 	%r186, %tid.x;
	neg.s32 	%r189, %r70;
	add.s32 	%r158, %r2, %r7;
	shl.b32 	%r159, %r186, 2;
	add.s32 	%r160, %r158, %r159;
	mov.u32 	%r161, _ZN3cub18CUB_300001_SM_10006detail9transform4smemE;
	add.s32 	%r162, %r160, %r161;
	add.s32 	%r188, %r162, 128;
	add.s32 	%r163, %r45, %r159;
	add.s32 	%r187, %r161, %r163;
	mul.wide.s32 	%rd123, %r4, 4;
	add.s64 	%rd62, %rd1, %rd123;
$L__BB3_29:
	.pragma "nounroll";
	mul.wide.s32 	%rd124, %r186, 4;
	add.s64 	%rd125, %rd62, %rd124;
	ld.shared.u32 	%r164, [%r187];
	ld.shared.u32 	%r165, [%r188];
	mul.lo.s32 	%r166, %r165, %r164;
	st.global.u32 	[%rd125], %r166;
	add.s32 	%r189, %r189, 1;
	setp.eq.s32 	%p24, %r189, 0;
	add.s32 	%r188, %r188, 512;
	add.s32 	%r187, %r187, 512;
	add.s32 	%r186, %r186, 128;
	@%p24 bra 	$L__BB3_35;
	bra.uni 	$L__BB3_29;
$L__BB3_30:
	setp.lt.s32 	%p25, %r70, 1;
	@%p25 bra 	$L__BB3_35;
	mov.u32 	%r190, %tid.x;
	neg.s32 	%r193, %r70;
	add.s32 	%r167, %r2, %r7;
	shl.b32 	%r168, %r190, 2;
	add.s32 	%r169, %r167, %r168;
	mov.u32 	%r170, _ZN3cub18CUB_300001_SM_10006detail9transform4smemE;
	add.s32 	%r171, %r169, %r170;
	add.s32 	%r192, %r171, 128;
	add.s32 	%r172, %r45, %r168;
	add.s32 	%r191, %r170, %r172;
	mul.wide.s32 	%rd126, %r4, 4;
	add.s64 	%rd63, %rd1, %rd126;
$L__BB3_32:
	.pragma "nounroll";
	setp.ge.s32 	%p26, %r190, %r6;
	@%p26 bra 	$L__BB3_34;
	ld.shared.u32 	%r173, [%r191];
	ld.shared.u32 	%r174, [%r192];
	mul.lo.s32 	%r175, %r174, %r173;
	mul.wide.s32 	%rd127, %r190, 4;
	add.s64 	%rd128, %rd63, %rd127;
	st.global.u32 	[%rd128], %r175;
$L__BB3_34:
	add.s32 	%r193, %r193, 1;
	setp.ne.s32 	%p27, %r193, 0;
	add.s32 	%r192, %r192, 512;
	add.s32 	%r191, %r191, 512;
	add.s32 	%r190, %r190, 128;
	@%p27 bra 	$L__BB3_32;
$L__BB3_35:
	ret;

}
	// .globl	_ZN3cub18CUB_300001_SM_10006detail9transform16transform_kernelINS2_10policy_hubILb0EN4cuda3std3__45tupleIJN6thrust24THRUST_300001_SM_1000_NS6detail15normal_iteratorINSA_10device_ptrIiEEEESF_EEEE10policy1000ElNS7_10multipliesIiEESF_JPiSL_EEEvT0_iT1_T2_DpNS2_10kernel_argIT3_EE
.visible .entry _ZN3cub18CUB_300001_SM_10006detail9transform16transform_kernelINS2_10policy_hubILb0EN4cuda3std3__45tupleIJN6thrust24THRUST_300001_SM_1000_NS6detail15normal_iteratorINSA_10device_ptrIiEEEESF_EEEE10policy1000ElNS7_10multipliesIiEESF_JPiSL_EEEvT0_iT1_T2_DpNS2_10kernel_argIT3_EE(
	.param .u64 _ZN3cub18CUB_300001_SM_10006detail9transform16transform_kernelINS2_10policy_hubILb0EN4cuda3std3__45tupleIJN6thrust24THRUST_300001_SM_1000_NS6detail15normal_iteratorINSA_10device_ptrIiEEEESF_EEEE10policy1000ElNS7_10multipliesIiEESF_JPiSL_EEEvT0_iT1_T2_DpNS2_10kernel_argIT3_EE_param_0,
	.param .u32 _ZN3cub18CUB_300001_SM_10006detail9transform16transform_kernelINS2_10policy_hubILb0EN4cuda3std3__45tupleIJN6thrust24THRUST_300001_SM_1000_NS6detail15normal_iteratorINSA_10device_ptrIiEEEESF_EEEE10policy1000ElNS7_10multipliesIiEESF_JPiSL_EEEvT0_iT1_T2_DpNS2_10kernel_argIT3_EE_param_1,
	.param .align 1 .b8 _ZN3cub18CUB_300001_SM_10006detail9transform16transform_kernelINS2_10policy_hubILb0EN4cuda3std3__45tupleIJN6thrust24THRUST_300001_SM_1000_NS6detail15normal_iteratorINSA_10device_ptrIiEEEESF_EEEE10policy1000ElNS7_10multipliesIiEESF_JPiSL_EEEvT0_iT1_T2_DpNS2_10kernel_argIT3_EE_param_2[1],
	.param .align 8 .b8 _ZN3cub18CUB_300001_SM_10006detail9transform16transform_kernelINS2_10policy_hubILb0EN4cuda3std3__45tupleIJN6thrust24THRUST_300001_SM_1000_NS6detail15normal_iteratorINSA_10device_ptrIiEEEESF_EEEE10policy1000ElNS7_10multipliesIiEESF_JPiSL_EEEvT0_iT1_T2_DpNS2_10kernel_argIT3_EE_param_3[8],
	.param .align 8 .b8 _ZN3cub18CUB_300001_SM_10006detail9transform16transform_kernelINS2_10policy_hubILb0EN4cuda3std3__45tupleIJN6thrust24THRUST_300001_SM_1000_NS6detail15normal_iteratorINSA_10device_ptrIiEEEESF_EEEE10policy1000ElNS7_10multipliesIiEESF_JPiSL_EEEvT0_iT1_T2_DpNS2_10kernel_argIT3_EE_param_4[16],
	.param .align 8 .b8 _ZN3cub18CUB_300001_SM_10006detail9transform16transform_kernelINS2_10policy_hubILb0EN4cuda3std3__45tupleIJN6thrust24THRUST_300001_SM_1000_NS6detail15normal_iteratorINSA_10device_ptrIiEEEESF_EEEE10policy1000ElNS7_10multipliesIiEESF_JPiSL_EEEvT0_iT1_T2_DpNS2_10kernel_argIT3_EE_param_5[16]
)
.maxntid 128
{
	.reg .pred 	%p<28>;
	.reg .b32 	%r<187>;
	.reg .b64 	%rd<147>;
	// demoted variable
	.shared .align 8 .u64 _ZZN3cub18CUB_300001_SM_10006detail9transform23transform_kernel_ublkcpINS2_19async_copy_policy_tILi128EEElN4cuda3std3__410multipliesIiEEN6thrust24THRUST_300001_SM_1000_NS6detail15normal_iteratorINSC_10device_ptrIiEEEEJiiEEEvT0_iT1_T2_DpNS2_16aligned_base_ptrIT3_EEE3bar;
	ld.param.u64 	%rd68, [_ZN3cub18CUB_300001_SM_10006detail9transform16transform_kernelINS2_10policy_hubILb0EN4cuda3std3__45tupleIJN6thrust24THRUST_300001_SM_1000_NS6detail15normal_iteratorINSA_10device_ptrIiEEEESF_EEEE10policy1000ElNS7_10multipliesIiEESF_JPiSL_EEEvT0_iT1_T2_DpNS2_10kernel_argIT3_EE_param_5];
	ld.param.u64 	%rd66, [_ZN3cub18CUB_300001_SM_10006detail9transform16transform_kernelINS2_10policy_hubILb0EN4cuda3std3__45tupleIJN6thrust24THRUST_300001_SM_1000_NS6detail15normal_iteratorINSA_10device_ptrIiEEEESF_EEEE10policy1000ElNS7_10multipliesIiEESF_JPiSL_EEEvT0_iT1_T2_DpNS2_10kernel_argIT3_EE_param_4];
	ld.param.u64 	%rd70, [_ZN3cub18CUB_300001_SM_10006detail9transform16transform_kernelINS2_10policy_hubILb0EN4cuda3std3__45tupleIJN6thrust24THRUST_300001_SM_1000_NS6detail15normal_iteratorINSA_10device_ptrIiEEEESF_EEEE10policy1000ElNS7_10multipliesIiEESF_JPiSL_EEEvT0_iT1_T2_DpNS2_10kernel_argIT3_EE_param_0];
	ld.param.u64 	%rd69, [_ZN3cub18CUB_300001_SM_10006detail9transform16transform_kernelINS2_10policy_hubILb0EN4cuda3std3__45tupleIJN6thrust24THRUST_300001_SM_1000_NS6detail15normal_iteratorINSA_10device_ptrIiEEEESF_EEEE10policy1000ElNS7_10multipliesIiEESF_JPiSL_EEEvT0_iT1_T2_DpNS2_10kernel_argIT3_EE_param_5+8];
	ld.param.u64 	%rd67, [_ZN3cub18CUB_300001_SM_10006detail9transform16transform_kernelINS2_10policy_hubILb0EN4cuda3std3__45tupleIJN6thrust24THRUST_300001_SM_1000_NS6detail15normal_iteratorINSA_10device_ptrIiEEEESF_EEEE10policy1000ElNS7_10multipliesIiEESF_JPiSL_EEEvT0_iT1_T2_DpNS2_10kernel_argIT3_EE_param_4+8];
	ld.param.u64 	%rd71, [_ZN3cub18CUB_300001_SM_10006detail9transform16transform_kernelINS2_10policy_hubILb0EN4cuda3std3__45tupleIJN6thrust24THRUST_300001_SM_1000_NS6detail15normal_iteratorINSA_10device_ptrIiEEEESF_EEEE10policy1000ElNS7_10multipliesIiEESF_JPiSL_EEEvT0_iT1_T2_DpNS2_10kernel_argIT3_EE_param_3];
	ld.param.u32 	%r68, [_ZN3cub18CUB_300001_SM_10006detail9transform16transform_kernelINS2_10policy_hubILb0EN4cuda3std3__45tupleIJN6thrust24THRUST_300001_SM_1000_NS6detail15normal_iteratorINSA_10device_ptrIiEEEESF_EEEE10policy1000ElNS7_10multipliesIiEESF_JPiSL_EEEvT0_iT1_T2_DpNS2_10kernel_argIT3_EE_param_1];
	cvta.to.global.u64 	%rd1, %rd71;
	cvt.u32.u64 	%r1, %rd67;
	cvt.u32.u64 	%r2, %rd69;
	shl.b32 	%r3, %r68, 7;
	mov.u32 	%r69, %ctaid.x;
	cvt.u64.u32 	%rd72, %r69;
	cvt.s64.s32 	%rd73, %r3;
	mul.lo.s64 	%rd4, %rd73, %rd72;
	sub.s64 	%rd74, %rd70, %rd4;
	min.s64 	%rd75, %rd74, %rd73;
	cvt.u32.u64 	%r4, %rd75;
	setp.eq.s32 	%p1, %r69, 0;
	add.s32 	%r71, %r69, 2;
	mov.u32 	%r72, %nctaid.x;
	setp.ge.u32 	%p2, %r71, %r72;
	shl.b32 	%r5, %r68, 9;
	or.pred  	%p3, %p1, %p2;
	@%p3 bra 	$L__BB4_5;
	mov.b32 	%r132, -1;
	// begin inline asm
	{
	 .reg .pred P_OUT; 
	elect.sync _|P_OUT, %r132;
	selp.b32 %r131, 1, 0, P_OUT; 
}
	// end inline asm
	mov.u32 	%r133, %tid.x;
	setp.gt.u32 	%p18, %r133, 31;
	setp.eq.s32 	%p19, %r131, 0;
	or.pred  	%p20, %p18, %p19;
	@%p20 bra 	$L__BB4_3;
	mov.u32 	%r134, _ZZN3cub18CUB_300001_SM_10006detail9transform23transform_kernel_ublkcpINS2_19async_copy_policy_tILi128EEElN4cuda3std3__410multipliesIiEEN6thrust24THRUST_300001_SM_1000_NS6detail15normal_iteratorINSC_10device_ptrIiEEEEJiiEEEvT0_iT1_T2_DpNS2_16aligned_base_ptrIT3_EEE3bar;
	mov.b32 	%r135, 1;
	// begin inline asm
	mbarrier.init.shared.b64 [%r134], %r135;
	// end inline asm
	// begin inline asm
	fence.proxy.async.shared::cta; // 6.
	// end inline asm
	shl.b64 	%rd124, %rd4, 2;
	add.s32 	%r144, %r5, 15;
	add.s32 	%r145, %r144, %r1;
	and.b32  	%r137, %r145, -16;
	cvta.to.global.u64 	%rd125, %rd66;
	add.s64 	%rd121, %rd125, %rd124;
	mov.u32 	%r136, _ZN3cub18CUB_300001_SM_10006detail9transform4smemE;
	// begin inline asm
	cp.async.bulk.shared::cluster.global.mbarrier::complete_tx::bytes [%r136], [%rd121], %r137, [%r134];
	// end inline asm
	add.s32 	%r146, %r144, %r2;
	and.b32  	%r140, %r146, -16;
	add.s32 	%r147, %r136, %r5;
	add.s32 	%r139, %r147, 128;
	cvta.to.global.u64 	%rd126, %rd68;
	add.s64 	%rd122, %rd126, %rd124;
	// begin inline asm
	cp.async.bulk.shared::cluster.global.mbarrier::complete_tx::bytes [%r139], [%rd122], %r140, [%r134];
	// end inline asm
	add.s32 	%r143, %r140, %r137;
	// begin inline asm
	mbarrier.arrive.expect_tx.release.cta.shared::cta.b64 %rd123, [%r134], %r143; // 8. 
	// end inline asm
$L__BB4_3:
	bar.sync 	0;
	mov.u32 	%r149, _ZZN3cub18CUB_300001_SM_10006detail9transform23transform_kernel_ublkcpINS2_19async_copy_policy_tILi128EEElN4cuda3std3__410multipliesIiEEN6thrust24THRUST_300001_SM_1000_NS6detail15normal_iteratorINSC_10device_ptrIiEEEEJiiEEEvT0_iT1_T2_DpNS2_16aligned_base_ptrIT3_EEE3bar;
$L__BB4_4:
	mov.b32 	%r150, 0;
	// begin inline asm
	{
	 .reg .pred P_OUT; 
	mbarrier.try_wait.parity.shared::cta.b64  P_OUT, [%r149], %r150;                                // 7a. 
	selp.b32 %r148, 1, 0, P_OUT; 
}
	// end inline asm
	setp.eq.s32 	%p21, %r148, 0;
	@%p21 bra 	$L__BB4_4;
	bra.uni 	$L__BB4_26;
$L__BB4_5:
	cvt.s64.s32 	%rd5, %r1;
	shl.b32 	%r74, %r4, 2;
	cvt.s64.s32 	%rd76, %r74;
	shr.u64 	%rd6, %rd76, 2;
	mov.u32 	%r6, %ntid.x;
	mov.u32 	%r7, %ntid.y;
	mul.lo.s32 	%r75, %r6, %r7;
	mov.u32 	%r8, %ntid.z;
	mul.lo.s32 	%r9, %r75, %r8;
	mov.u32 	%r76, %tid.x;
	mov.u32 	%r77, %tid.y;
	mov.u32 	%r78, %tid.z;
	mad.lo.s32 	%r79, %r78, %r7, %r77;
	mad.lo.s32 	%r80, %r79, %r6, %r76;
	cvt.u64.u32 	%rd144, %r80;
	setp.le.u64 	%p4, %rd6, %rd144;
	@%p4 bra 	$L__BB4_15;
	cvt.u32.u64 	%r81, %rd144;
	cvt.u64.u32 	%rd8, %r9;
	add.s32 	%r82, %r81, %r9;
	cvt.u64.u32 	%rd77, %r82;
	max.u64 	%rd78, %rd6, %rd77;
	setp.gt.u64 	%p5, %rd6, %rd77;
	selp.u64 	%rd9, 1, 0, %p5;
	add.s64 	%rd79, %rd9, %rd77;
	sub.s64 	%rd10, %rd78, %rd79;
	and.b64  	%rd80, %rd10, -4294967296;
	setp.ne.s64 	%p6, %rd80, 0;
	@%p6 bra 	$L__BB4_8;
	cvt.u32.u64 	%r83, %rd8;
	cvt.u32.u64 	%r84, %rd10;
	div.u32 	%r85, %r84, %r83;
	cvt.u64.u32 	%rd133, %r85;
	bra.uni 	$L__BB4_9;
$L__BB4_8:
	div.u64 	%rd133, %rd10, %rd8;
$L__BB4_9:
	add.s64 	%rd14, %rd133, %rd9;
	and.b64  	%rd81, %rd14, 3;
	setp.eq.s64 	%p7, %rd81, 3;
	mov.u64 	%rd137, %rd144;
	@%p7 bra 	$L__BB4_12;
	shl.b64 	%rd82, %rd4, 2;
	shl.b64 	%rd83, %rd144, 2;
	add.s64 	%rd84, %rd82, %rd83;
	add.s64 	%rd85, %rd84, %rd5;
	add.s64 	%rd135, %rd66, %rd85;
	shl.b64 	%rd16, %rd8, 2;
	mov.u32 	%r87, _ZN3cub18CUB_300001_SM_10006detail9transform4smemE;
	add.s32 	%r88, %r1, %r87;
	shl.b32 	%r89, %r81, 2;
	add.s32 	%r169, %r88, %r89;
	mul.lo.s32 	%r90, %r8, %r7;
	mul.lo.s32 	%r91, %r90, %r6;
	shl.b32 	%r11, %r91, 2;
	add.s64 	%rd86, %rd14, 1;
	and.b64  	%rd87, %rd86, 3;
	neg.s64 	%rd134, %rd87;
	mov.u64 	%rd137, %rd144;
$L__BB4_11:
	.pragma "nounroll";
	// begin inline asm
	cp.async.ca.shared.global [%r169], [%rd135], 4, 4;
	// end inline asm
	add.s64 	%rd137, %rd137, %rd8;
	add.s64 	%rd135, %rd135, %rd16;
	add.s32 	%r169, %r169, %r11;
	add.s64 	%rd134, %rd134, 1;
	setp.ne.s64 	%p8, %rd134, 0;
	@%p8 bra 	$L__BB4_11;
$L__BB4_12:
	setp.lt.u64 	%p9, %rd14, 3;
	@%p9 bra 	$L__BB4_15;
	shl.b64 	%rd25, %rd8, 2;
	shl.b64 	%rd89, %rd4, 2;
	shl.b64 	%rd90, %rd137, 2;
	add.s64 	%rd26, %rd89, %rd90;
	shl.b64 	%rd27, %rd8, 4;
	shl.b64 	%rd91, %rd8, 3;
	add.s64 	%rd28, %rd26, %rd91;
	add.s64 	%rd92, %rd137, %rd4;
	shl.b64 	%rd93, %rd92, 2;
	mad.lo.s64 	%rd29, %rd8, 12, %rd93;
	mov.u32 	%r93, _ZN3cub18CUB_300001_SM_10006detail9transform4smemE;
	add.s32 	%r94, %r1, %r93;
	mul.lo.s32 	%r95, %r8, %r7;
	mul.lo.s32 	%r96, %r95, %r6;
	shl.b32 	%r97, %r96, 2;
	cvt.u32.u64 	%r98, %rd137;
	shl.b32 	%r99, %r98, 2;
	add.s32 	%r170, %r94, %r99;
	add.s32 	%r173, %r170, %r97;
	shl.b32 	%r15, %r96, 4;
	shl.b32 	%r100, %r96, 3;
	add.s32 	%r172, %r170, %r100;
	mad.lo.s32 	%r171, %r96, 12, %r170;
	cvt.s64.s32 	%rd94, %r1;
	add.s64 	%rd138, %rd66, %rd94;
$L__BB4_14:
	add.s64 	%rd95, %rd138, %rd26;
	// begin inline asm
	cp.async.ca.shared.global [%r170], [%rd95], 4, 4;
	// end inline asm
	add.s64 	%rd99, %rd26, %rd25;
	add.s64 	%rd96, %rd138, %rd99;
	// begin inline asm
	cp.async.ca.shared.global [%r173], [%rd96], 4, 4;
	// end inline asm
	add.s64 	%rd97, %rd138, %rd28;
	// begin inline asm
	cp.async.ca.shared.global [%r172], [%rd97], 4, 4;
	// end inline asm
	add.s64 	%rd98, %rd138, %rd29;
	// begin inline asm
	cp.async.ca.shared.global [%r171], [%rd98], 4, 4;
	// end inline asm
	add.s64 	%rd137, %rd137, %rd25;
	add.s64 	%rd138, %rd138, %rd27;
	add.s32 	%r173, %r173, %r15;
	add.s32 	%r172, %r172, %r15;
	add.s32 	%r171, %r171, %r15;
	add.s32 	%r170, %r170, %r15;
	setp.lt.u64 	%p10, %rd137, %rd6;
	@%p10 bra 	$L__BB4_14;
$L__BB4_15:
	setp.le.u64 	%p11, %rd6, %rd144;
	// begin inline asm
	cp.async.commit_group;
	// end inline asm
	cvt.s64.s32 	%rd35, %r2;
	@%p11 bra 	$L__BB4_25;
	cvt.u32.u64 	%r105, %rd144;
	cvt.u64.u32 	%rd36, %r9;
	add.s32 	%r106, %r105, %r9;
	cvt.u64.u32 	%rd100, %r106;
	max.u64 	%rd101, %rd6, %rd100;
	setp.gt.u64 	%p12, %rd6, %rd100;
	selp.u64 	%rd37, 1, 0, %p12;
	add.s64 	%rd102, %rd37, %rd100;
	sub.s64 	%rd38, %rd101, %rd102;
	and.b64  	%rd103, %rd38, -4294967296;
	setp.ne.s64 	%p13, %rd103, 0;
	@%p13 bra 	$L__BB4_18;
	cvt.u32.u64 	%r107, %rd36;
	cvt.u32.u64 	%r108, %rd38;
	div.u32 	%r109, %r108, %r107;
	cvt.u64.u32 	%rd140, %r109;
	bra.uni 	$L__BB4_19;
$L__BB4_18:
	div.u64 	%rd140, %rd38, %rd36;
$L__BB4_19:
	add.s64 	%rd42, %rd140, %rd37;
	and.b64  	%rd104, %rd42, 3;
	setp.eq.s64 	%p14, %rd104, 3;
	@%p14 bra 	$L__BB4_22;
	shl.b64 	%rd105, %rd4, 2;
	shl.b64 	%rd106, %rd144, 2;
	add.s64 	%rd107, %rd105, %rd106;
	add.s64 	%rd108, %rd107, %rd35;
	add.s64 	%rd142, %rd68, %rd108;
	shl.b64 	%rd44, %rd36, 2;
	mov.u32 	%r111, _ZN3cub18CUB_300001_SM_10006detail9transform4smemE;
	add.s32 	%r112, %r2, %r111;
	add.s32 	%r113, %r112, %r5;
	shl.b32 	%r114, %r105, 2;
	add.s32 	%r174, %r113, %r114;
	mul.lo.s32 	%r115, %r8, %r7;
	mul.lo.s32 	%r116, %r115, %r6;
	shl.b32 	%r28, %r116, 2;
	add.s64 	%rd109, %rd42, 1;
	and.b64  	%rd110, %rd109, 3;
	neg.s64 	%rd141, %rd110;
$L__BB4_21:
	.pragma "nounroll";
	add.s32 	%r117, %r174, 128;
	// begin inline asm
	cp.async.ca.shared.global [%r117], [%rd142], 4, 4;
	// end inline asm
	add.s64 	%rd144, %rd144, %rd36;
	add.s64 	%rd142, %rd142, %rd44;
	add.s32 	%r174, %r174, %r28;
	add.s64 	%rd141, %rd141, 1;
	setp.ne.s64 	%p15, %rd141, 0;
	@%p15 bra 	$L__BB4_21;
$L__BB4_22:
	setp.lt.u64 	%p16, %rd42, 3;
	@%p16 bra 	$L__BB4_25;
	shl.b64 	%rd53, %rd36, 2;
	shl.b64 	%rd112, %rd4, 2;
	shl.b64 	%rd113, %rd144, 2;
	add.s64 	%rd54, %rd112, %rd113;
	add.s64 	%rd55, %rd54, %rd53;
	shl.b64 	%rd56, %rd36, 4;
	shl.b64 	%rd114, %rd36, 3;
	add.s64 	%rd57, %rd54, %rd114;
	add.s64 	%rd115, %rd144, %rd4;
	shl.b64 	%rd116, %rd115, 2;
	mad.lo.s64 	%rd58, %rd36, 12, %rd116;
	mov.u32 	%r118, _ZN3cub18CUB_300001_SM_10006detail9transform4smemE;
	add.s32 	%r119, %r2, %r118;
	mul.lo.s32 	%r120, %r8, %r7;
	mul.lo.s32 	%r121, %r120, %r6;
	shl.b32 	%r122, %r121, 2;
	cvt.u32.u64 	%r123, %rd144;
	shl.b32 	%r124, %r123, 2;
	add.s32 	%r125, %r119, %r5;
	add.s32 	%r175, %r125, %r124;
	add.s32 	%r178, %r175, %r122;
	shl.b32 	%r32, %r121, 4;
	shl.b32 	%r126, %r121, 3;
	add.s32 	%r177, %r175, %r126;
	mad.lo.s32 	%r176, %r121, 12, %r175;
	add.s64 	%rd145, %rd68, %rd35;
$L__BB4_24:
	add.s64 	%rd117, %rd145, %rd54;
	add.s32 	%r127, %r175, 128;
	// begin inline asm
	cp.async.ca.shared.global [%r127], [%rd117], 4, 4;
	// end inline asm
	add.s64 	%rd118, %rd145, %rd55;
	add.s32 	%r128, %r178, 128;
	// begin inline asm
	cp.async.ca.shared.global [%r128], [%rd118], 4, 4;
	// end inline asm
	add.s64 	%rd119, %rd145, %rd57;
	add.s32 	%r129, %r177, 128;
	// begin inline asm
	cp.async.ca.shared.global [%r129], [%rd119], 4, 4;
	// end inline asm
	add.s64 	%rd120, %rd145, %rd58;
	add.s32 	%r130, %r176, 128;
	// begin inline asm
	cp.async.ca.shared.global [%r130], [%rd120], 4, 4;
	// end inline asm
	add.s64 	%rd144, %rd144, %rd53;
	add.s64 	%rd145, %rd145, %rd56;
	add.s32 	%r178, %r178, %r32;
	add.s32 	%r177, %r177, %r32;
	add.s32 	%r176, %r176, %r32;
	add.s32 	%r175, %r175, %r32;
	setp.lt.u64 	%p17, %rd144, %rd6;
	@%p17 bra 	$L__BB4_24;
$L__BB4_25:
	// begin inline asm
	cp.async.commit_group;
	// end inline asm
	// begin inline asm
	cp.async.wait_group 0;
	// end inline asm
	barrier.sync 	0;
$L__BB4_26:
	setp.eq.s32 	%p22, %r3, %r4;
	@%p22 bra 	$L__BB4_32;
	setp.lt.s32 	%p23, %r68, 1;
	@%p23 bra 	$L__BB4_35;
	mov.u32 	%r183, %tid.x;
	neg.s32 	%r186, %r68;
	add.s32 	%r151, %r2, %r5;
	shl.b32 	%r152, %r183, 2;
	add.s32 	%r153, %r151, %r152;
	mov.u32 	%r154, _ZN3cub18CUB_300001_SM_10006detail9transform4smemE;
	add.s32 	%r155, %r153, %r154;
	add.s32 	%r185, %r155, 128;
	add.s32 	%r156, %r1, %r152;
	add.s32 	%r184, %r154, %r156;
	shl.b64 	%rd127, %rd4, 2;
	add.s64 	%rd64, %rd1, %rd127;
$L__BB4_29:
	.pragma "nounroll";
	setp.ge.s32 	%p24, %r183, %r4;
	@%p24 bra 	$L__BB4_31;
	ld.shared.u32 	%r157, [%r184];
	ld.shared.u32 	%r158, [%r185];
	mul.lo.s32 	%r159, %r158, %r157;
	mul.wide.s32 	%rd128, %r183, 4;
	add.s64 	%rd129, %rd64, %rd128;
	st.global.u32 	[%rd129], %r159;
$L__BB4_31:
	add.s32 	%r186, %r186, 1;
	setp.ne.s32 	%p25, %r186, 0;
	add.s32 	%r185, %r185, 512;
	add.s32 	%r184, %r184, 512;
	add.s32 	%r183, %r183, 128;
	@%p25 bra 	$L__BB4_29;
	bra.uni 	$L__BB4_35;
$L__BB4_32:
	setp.lt.s32 	%p26, %r68, 1;
	@%p26 bra 	$L__BB4_35;
	mov.u32 	%r179, %tid.x;
	neg.s32 	%r182, %r68;
	add.s32 	%r160, %r2, %r5;
	shl.b32 	%r161, %r179, 2;
	add.s32 	%r162, %r160, %r161;
	mov.u32 	%r163, _ZN3cub18CUB_300001_SM_10006detail9transform4smemE;
	add.s32 	%r164, %r162, %r163;
	add.s32 	%r181, %r164, 128;
	add.s32 	%r165, %r1, %r161;
	add.s32 	%r180, %r163, %r165;
	shl.b64 	%rd130, %rd4, 2;
	add.s64 	%rd65, %rd1, %rd130;
$L__BB4_34:
	.pragma "nounroll";
	mul.wide.s32 	%rd131, %r179, 4;
	add.s64 	%rd132, %rd65, %rd131;
	ld.shared.u32 	%r166, [%r180];
	ld.shared.u32 	%r167, [%r181];
	mul.lo.s32 	%r168, %r167, %r166;
	st.global.u32 	[%rd132], %r168;
	add.s32 	%r182, %r182, 1;
	setp.eq.s32 	%p27, %r182, 0;
	add.s32 	%r181, %r181, 512;
	add.s32 	%r180, %r180, 512;
	add.s32 	%r179, %r179, 128;
	@%p27 bra 	$L__BB4_35;
	bra.uni 	$L__BB4_34;
$L__BB4_35:
	ret;

}


// ===== COMPILED SASS (sm_100) =====

	.target	sm_100

	.elftype	@"ET_EXEC"


//--------------------- .note.nv.tkinfo           --------------------------
	.section	.note.nv.tkinfo,"",@"SHT_NOTE"
	.sectionflags	@"SHF_NOTE_NV_TKINFO"
	.tkinfo
        /*0018*/ 	.word	0x00000002
        /*0030*/ 	.string	""
        /*0030*/ 	.string	"ptxas"
        /*0030*/ 	.string	"Cuda compilation tools, release 13.0, V13.0.88"
        /*0030*/ 	.string	"Build cuda_13.0.r13.0/compiler.36424714_0"
        /*0030*/ 	.string	"-arch sm_100 -m 64 "



//--------------------- .note.nv.cuinfo           --------------------------
	.section	.note.nv.cuinfo,"",@"SHT_NOTE"
	.sectionflags	@"SHF_NOTE_NV_CUINFO"
        /*0018*/ 	.short	0x0002
        /*001a*/ 	.short	0x0064
        /*001c*/ 	.short	0x0082
	.zero		2


//--------------------- .nv.info                  --------------------------
	.section	.nv.info,"",@"SHT_CUDA_INFO"
	.align	4


	//----- nvinfo : EIATTR_REGCOUNT
	.align		4
        /*0000*/ 	.byte	0x04, 0x2f
        /*0002*/ 	.short	(.L_44 - .L_43)
	.align		4
.L_43:
        /*0004*/ 	.word	index@(_Z5gFuncPiS_S_i)
        /*0008*/ 	.word	0x0000000c


	//----- nvinfo : EIATTR_FRAME_SIZE
	.align		4
.L_44:
        /*000c*/ 	.byte	0x04, 0x11
        /*000e*/ 	.short	(.L_46 - .L_45)
	.align		4
.L_45:
        /*0010*/ 	.word	index@(_Z5gFuncPiS_S_i)
        /*0014*/ 	.word	0x00000000


	//----- nvinfo : EIATTR_REGCOUNT
	.align		4
.L_46:
        /*0018*/ 	.byte	0x04, 0x2f
        /*001a*/ 	.short	(.L_48 - .L_47)
	.align		4
.L_47:
        /*001c*/ 	.word	index@(_ZN3cub18CUB_300001_SM_10006detail11EmptyKernelIvEEvv)
        /*0020*/ 	.word	0x00000004


	//----- nvinfo : EIATTR_FRAME_SIZE
	.align		4
.L_48:
        /*0024*/ 	.byte	0x04, 0x11
        /*0026*/ 	.short	(.L_50 - .L_49)
	.align		4
.L_49:
        /*0028*/ 	.word	index@(_ZN3cub18CUB_300001_SM_10006detail11EmptyKernelIvEEvv)
        /*002c*/ 	.word	0x00000000


	//----- nvinfo : EIATTR_REGCOUNT
	.align		4
.L_50:
        /*0030*/ 	.byte	0x04, 0x2f
        /*0032*/ 	.short	(.L_52 - .L_51)
	.align		4
.L_51:
        /*0034*/ 	.word	index@(_ZN3cub18CUB_300001_SM_10006detail8for_each13static_kernelINS2_12policy_hub_t12policy_500_tEmN6thrust24THRUST_300001_SM_1000_NS8cuda_cub20__uninitialized_fill7functorINS7_10device_ptrIiEEiEEEEvT0_T1_)
        /*0038*/ 	.word	0x00000008


	//----- nvinfo : EIATTR_FRAME_SIZE
	.align		4
.L_52:
        /*003c*/ 	.byte	0x04, 0x11
        /*003e*/ 	.short	(.L_54 - .L_53)
	.align		4
.L_53:
        /*0040*/ 	.word	index@(_ZN3cub18CUB_300001_SM_10006detail8for_each13static_kernelINS2_12policy_hub_t12policy_500_tEmN6thrust24THRUST_300001_SM_1000_NS8cuda_cub20__uninitialized_fill7functorINS7_10device_ptrIiEEiEEEEvT0_T1_)
        /*0044*/ 	.word	0x00000000


	//----- nvinfo : EIATTR_REGCOUNT
	.align		4
.L_54:
        /*0048*/ 	.byte	0x04, 0x2f
        /*004a*/ 	.short	(.L_56 - .L_55)
	.align		4
.L_55:
        /*004c*/ 	.word	index@(_ZN3cub18CUB_300001_SM_10006detail9transform16transform_kernelINS2_10policy_hubILb0EN4cuda3std3__45tupleIJN6thrust24THRUST_300001_SM_1000_NS6detail15normal_iteratorINSA_10device_ptrIiEEEESF_EEEE10policy1000EiNS7_10multipliesIiEESF_JPiSL_EEEvT0_iT1_T2_DpNS2_10kernel_argIT3_EE)
        /*0050*/ 	.word	0x00000020


	//----- nvinfo : EIATTR_FRAME_SIZE
	.align		4
.L_56:
        /*0054*/ 	.byte	0x04, 0x11
        /*0056*/ 	.short	(.L_58 - .L_57)
	.align		4
.L_57:
        /*0058*/ 	.word	index@($__internal_1_$__cuda_sm20_div_u64)
        /*005c*/ 	.word	0x00000000


	//----- nvinfo : EIATTR_FRAME_SIZE
	.align		4
.L_58:
        /*0060*/ 	.byte	0x04, 0x11
        /*0062*/ 	.short	(.L_60 - .L_59)
	.align		4
.L_59:
        /*0064*/ 	.word	index@(_ZN3cub18CUB_300001_SM_10006detail9transform16transform_kernelINS2_10policy_hubILb0EN4cuda3std3__45tupleIJN6thrust24THRUST_300001_SM_1000_NS6detail15normal_iteratorINSA_10device_ptrIiEEEESF_EEEE10policy1000EiNS7_10multipliesIiEESF_JPiSL_EEEvT0_iT1_T2_DpNS2_10kernel_argIT3_EE)
        /*0068*/ 	.word	0x00000000


	//----- nvinfo : EIATTR_REGCOUNT
	.align		4
.L_60:
        /*006c*/ 	.byte	0x04, 0x2f
        /*006e*/ 	.short	(.L_62 - .L_61)
	.align		4
.L_61:
        /*0070*/ 	.word	index@(_ZN3cub18CUB_300001_SM_10006detail9transform16transform_kernelINS2_10policy_hubILb0EN4cuda3std3__45tupleIJN6thrust24THRUST_300001_SM_1000_NS6detail15normal_iteratorINSA_10device_ptrIiEEEESF_EEEE10policy1000ElNS7_10multipliesIiEESF_JPiSL_EEEvT0_iT1_T2_DpNS2_10kernel_argIT3_EE)
        /*0074*/ 	.word	0x00000020


	//----- nvinfo : EIATTR_FRAME_SIZE
	.align		4
.L_62:
        /*0078*/ 	.byte	0x04, 0x11
        /*007a*/ 	.short	(.L_64 - .L_63)
	.align		4
.L_63:
        /*007c*/ 	.word	index@($__internal_0_$__cuda_sm20_div_u64)
        /*0080*/ 	.word	0x00000000


	//----- nvinfo : EIATTR_FRAME_SIZE
	.align		4
.L_64:
        /*0084*/ 	.byte	0x04, 0x11
        /*0086*/ 	.short	(.L_66 - .L_65)
	.align		4
.L_65:
        /*0088*/ 	.word	index@(_ZN3cub18CUB_300001_SM_10006detail9transform16transform_kernelINS2_10policy_hubILb0EN4cuda3std3__45tupleIJN6thrust24THRUST_300001_SM_1000_NS6detail15normal_iteratorINSA_10device_ptrIiEEEESF_EEEE10policy1000ElNS7_10multipliesIiEESF_JPiSL_EEEvT0_iT1_T2_DpNS2_10kernel_argIT3_EE)
        /*008c*/ 	.word	0x00000000


	//----- nvinfo : EIATTR_MIN_STACK_SIZE
	.align		4
.L_66:
        /*0090*/ 	.byte	0x04, 0x12
        /*0092*/ 	.short	(.L_68 - .L_67)
	.align		4
.L_67:
        /*0094*/ 	.word	index@(_ZN3cub18CUB_300001_SM_10006detail9transform16transform_kernelINS2_10policy_hubILb0EN4cuda3std3__45tupleIJN6thrust24THRUST_300001_SM_1000_NS6detail15normal_iteratorINSA_10device_ptrIiEEEESF_EEEE10policy1000ElNS7_10multipliesIiEESF_JPiSL_EEEvT0_iT1_T2_DpNS2_10kernel_argIT3_EE)
        /*0098*/ 	.word	0x00000000


	//----- nvinfo : EIATTR_MIN_STACK_SIZE
	.align		4
.L_68:
        /*009c*/ 	.byte	0x04, 0x12
        /*009e*/ 	.short	(.L_70 - .L_69)
	.align		4
.L_69:
        /*00a0*/ 	.word	index@(_ZN3cub18CUB_300001_SM_10006detail9transform16transform_kernelINS2_10policy_hubILb0EN4cuda3std3__45tupleIJN6thrust24THRUST_300001_SM_1000_NS6detail15normal_iteratorINSA_10device_ptrIiEEEESF_EEEE10policy1000EiNS7_10multipliesIiEESF_JPiSL_EEEvT0_iT1_T2_DpNS2_10kernel_argIT3_EE)
        /*00a4*/ 	.word	0x00000000


	//----- nvinfo : EIATTR_MIN_STACK_SIZE
	.align		4
.L_70:
        /*00a8*/ 	.byte	0x04, 0x12
        /*00aa*/ 	.short	(.L_72 - .L_71)
	.align		4
.L_71:
        /*00ac*/ 	.word	index@(_ZN3cub18CUB_300001_SM_10006detail8for_each13static_kernelINS2_12policy_hub_t12policy_500_tEmN6thrust24THRUST_300001_SM_1000_NS8cuda_cub20__uninitialized_fill7functorINS7_10device_ptrIiEEiEEEEvT0_T1_)
        /*00b0*/ 	.word	0x00000000


	//----- nvinfo : EIATTR_MIN_STACK_SIZE
	.align		4
.L_72:
        /*00b4*/ 	.byte	0x04, 0x12
        /*00b6*/ 	.short	(.L_74 - .L_73)
	.align		4
.L_73:
        /*00b8*/ 	.word	index@(_ZN3cub18CUB_300001_SM_10006detail11EmptyKernelIvEEvv)
        /*00bc*/ 	.word	0x00000000


	//----- nvinfo : EIATTR_MIN_STACK_SIZE
	.align		4
.L_74:
        /*00c0*/ 	.byte	0x04, 0x12
        /*00c2*/ 	.short	(.L_76 - .L_75)
	.align		4
.L_75:
        /*00c4*/ 	.word	index@(_Z5gFuncPiS_S_i)
        /*00c8*/ 	.word	0x00000000
.L_76:


//--------------------- .nv.compat                --------------------------
	.section	.nv.compat,"",@"SHT_CUDA_COMPAT_INFO"
	.align	4
        /*0000*/ 	.byte	0x02, 0x09, 0x00, 0x00, 0x02, 0x02, 0x02, 0x00, 0x02, 0x05, 0x05, 0x00, 0x03, 0x07, 0x01, 0x01
        /*0010*/ 	.byte	0x02, 0x03, 0x00, 0x00, 0x02, 0x06, 0x01, 0x00, 0x04, 0x0b, 0x08, 0x00, 0x09, 0x00, 0x00, 0x00
        /*0020*/ 	.byte	0x00, 0x00, 0x00, 0x00


//--------------------- .nv.info._ZN3cub18CUB_300001_SM_10006detail9transform16transform_kernelINS2_10policy_hubILb0EN4cuda3std3__45tupleIJN6thrust24THRUST_300001_SM_1000_NS6detail15normal_iteratorINSA_10device_ptrIiEEEESF_EEEE10policy1000ElNS7_10multipliesIiEESF_JPiSL_EEEvT0_iT1_T2_DpNS2_10kernel_argIT3_EE --------------------------
	.section	.nv.info._ZN3cub18CUB_300001_SM_10006detail9transform16transform_kernelINS2_10policy_hubILb0EN4cuda3std3__45tupleIJN6thrust24THRUST_300001_SM_1000_NS6detail15normal_iteratorINSA_10device_ptrIiEEEESF_EEEE10policy1000ElNS7_10multipliesIiEESF_JPiSL_EEEvT0_iT1_T2_DpNS2_10kernel_argIT3_EE,"",@"SHT_CUDA_INFO"
	.sectionflags	@""
	.align	4


	//----- nvinfo : EIATTR_CUDA_API_VERSION
	.align		4
        /*0000*/ 	.byte	0x04, 0x37
        /*0002*/ 	.short	(.L_78 - .L_77)
.L_77:
        /*0004*/ 	.word	0x00000082


	//----- nvinfo : EIATTR_KPARAM_INFO
	.align		4
.L_78:
        /*0008*/ 	.byte	0x04, 0x17
        /*000a*/ 	.short	(.L_80 - .L_79)
.L_79:
        /*000c*/ 	.word	0x00000000
        /*0010*/ 	.short	0x0005
        /*0012*/ 	.short	0x0028
        /*0014*/ 	.byte	0x00, 0xf0, 0x41, 0x00


	//----- nvinfo : EIATTR_KPARAM_INFO
	.align		4
.L_80:
        /*0018*/ 	.byte	0x04, 0x17
        /*001a*/ 	.short	(.L_82 - .L_81)
.L_81:
        /*001c*/ 	.word	0x00000000
        /*0020*/ 	.short	0x0004
        /*0022*/ 	.short	0x0018
        /*0024*/ 	.byte	0x00, 0xf0, 0x41, 0x00


	//----- nvinfo : EIATTR_KPARAM_INFO
	.align		4
.L_82:
        /*0028*/ 	.byte	0x04, 0x17
        /*002a*/ 	.short	(.L_84 - .L_83)
.L_83:
        /*002c*/ 	.word	0x00000000
        /*0030*/ 	.short	0x0003
        /*0032*/ 	.short	0x0010
        /*0034*/ 	.byte	0x00, 0xf0, 0x21, 0x00


	//----- nvinfo : EIATTR_KPARAM_INFO
	.align		4
.L_84:
        /*0038*/ 	.byte	0x04, 0x17
        /*003a*/ 	.short	(.L_86 - .L_85)
.L_85:
        /*003c*/ 	.word	0x00000000
        /*0040*/ 	.short	0x0002
        /*0042*/ 	.short	0x000c
        /*0044*/ 	.byte	0x00, 0xf0, 0x05, 0x00


	//----- nvinfo : EIATTR_KPARAM_INFO
	.align		4
.L_86:
        /*0048*/ 	.byte	0x04, 0x17
        /*004a*/ 	.short	(.L_88 - .L_87)
.L_87:
        /*004c*/ 	.word	0x00000000
        /*0050*/ 	.short	0x0001
        /*0052*/ 	.short	0x0008
        /*0054*/ 	.byte	0x00, 0xf0, 0x11, 0x00


	//----- nvinfo : EIATTR_KPARAM_INFO
	.align		4
.L_88:
        /*0058*/ 	.byte	0x04, 0x17
        /*005a*/ 	.short	(.L_90 - .L_89)
.L_89:
        /*005c*/ 	.word	0x00000000
        /*0060*/ 	.short	0x0000
        /*0062*/ 	.short	0x0000
        /*0064*/ 	.byte	0x00, 0xf0, 0x21, 0x00


	//----- nvinfo : EIATTR_SPARSE_MMA_MASK
	.align		4
.L_90:
        /*0068*/ 	.byte	0x03, 0x50
        /*006a*/ 	.short	0x0000


	//----- nvinfo : EIATTR_MAXREG_COUNT
	.align		4
        /*006c*/ 	.byte	0x03, 0x1b
        /*006e*/ 	.short	0x00ff


	//----- nvinfo : EIATTR_NUM_BARRIERS
	.align		4
        /*0070*/ 	.byte	0x02, 0x4c
        /*0072*/ 	.byte	0x01
	.zero		1


	//----- nvinfo : EIATTR_MERCURY_ISA_VERSION
	.align		4
        /*0074*/ 	.byte	0x03, 0x5f
        /*0076*/ 	.short	0x0101


	//----- nvinfo : EIATTR_COOP_GROUP_MASK_REGIDS
	.align		4
        /*0078*/ 	.byte	0x04, 0x29
        /*007a*/ 	.short	(.L_92 - .L_91)


	//   ....[0]....
.L_91:
        /*007c*/ 	.word	0xffffffff


	//----- nvinfo : EIATTR_COOP_GROUP_INSTR_OFFSETS
	.align		4
.L_92:
        /*0080*/ 	.byte	0x04, 0x28
        /*0082*/ 	.short	(.L_94 - .L_93)


	//   ....[0]....
.L_93:
        /*0084*/ 	.word	0x000019c0


	//----- nvinfo : EIATTR_VRC_CTA_INIT_COUNT
	.align		4
.L_94:
        /*0088*/ 	.byte	0x02, 0x4a
	.zero		1
	.zero		1


	//----- nvinfo : EIATTR_MBARRIER_INSTR_OFFSETS
	.align		4
        /*008c*/ 	.byte	0x04, 0x39
        /*008e*/ 	.short	(.L_96 - .L_95)


	//   ....[0]....
.L_95:
        /*0090*/ 	.word	0x000002d0
        /*0094*/ 	.word	0x000000ff
        /*0098*/ 	.word	0x00000000
        /*009c*/ 	.short	0x0100
        /*009e*/ 	.byte	0x11
	.zero		1


	//   ....[1]....
        /*00a0*/ 	.word	0x000004a0
        /*00a4*/ 	.word	0x000000ff
        /*00a8*/ 	.word	0x00000000
        /*00ac*/ 	.short	0x010a
        /*00ae*/ 	.byte	0x04
	.zero		1


	//----- nvinfo : EIATTR_NUM_MBARRIERS
	.align		4
.L_96:
        /*00b0*/ 	.byte	0x03, 0x38
        /*00b2*/ 	.short	0x0001


	//----- nvinfo : EIATTR_EXIT_INSTR_OFFSETS
	.align		4
        /*00b4*/ 	.byte	0x04, 0x1c
        /*00b6*/ 	.short	(.L_98 - .L_97)


	//   ....[0]....
.L_97:
        /*00b8*/ 	.word	0x00001a10


	//   ....[1]....
        /*00bc*/ 	.word	0x00001c00


	//   ....[2]....
        /*00c0*/ 	.word	0x00001c30


	//   ....[3]....
        /*00c4*/ 	.word	0x00001dd0


	//----- nvinfo : EIATTR_MAX_THREADS
	.align		4
.L_98:
        /*00c8*/ 	.byte	0x04, 0x05
        /*00ca*/ 	.short	(.L_100 - .L_99)
.L_99:
        /*00cc*/ 	.word	0x00000080
        /*00d0*/ 	.word	0x00000001
        /*00d4*/ 	.word	0x00000001


	//----- nvinfo : EIATTR_CRS_STACK_SIZE
	.align		4
.L_100:
        /*00d8*/ 	.byte	0x04, 0x1e
        /*00da*/ 	.short	(.L_102 - .L_101)
.L_101:
        /*00dc*/ 	.word	0x00000000


	//----- nvinfo : EIATTR_CBANK_PARAM_SIZE
	.align		4
.L_102:
        /*00e0*/ 	.byte	0x03, 0x19
        /*00e2*/ 	.short	0x0038


	//----- nvinfo : EIATTR_PARAM_CBANK
	.align		4
        /*00e4*/ 	.byte	0x04, 0x0a
        /*00e6*/ 	.short	(.L_104 - .L_103)
	.align		4
.L_103:
        /*00e8*/ 	.word	index@(.nv.constant0._ZN3cub18CUB_300001_SM_10006detail9transform16transform_kernelINS2_10policy_hubILb0EN4cuda3std3__45tupleIJN6thrust24THRUST_300001_SM_1000_NS6detail15normal_iteratorINSA_10device_ptrIiEEEESF_EEEE10policy1000ElNS7_10multipliesIiEESF_JPiSL_EEEvT0_iT1_T2_DpNS2_10kernel_argIT3_EE)
        /*00ec*/ 	.short	0x0380
        /*00ee*/ 	.short	0x0038


	//----- nvinfo : EIATTR_SW_WAR
	.align		4
.L_104:
        /*00f0*/ 	.byte	0x04, 0x36
        /*00f2*/ 	.short	(.L_106 - .L_105)
.L_105:
        /*00f4*/ 	.word	0x00000008
.L_106:


//--------------------- .nv.info._ZN3cub18CUB_300001_SM_10006detail9transform16transform_kernelINS2_10policy_hubILb0EN4cuda3std3__45tupleIJN6thrust24THRUST_300001_SM_1000_NS6detail15normal_iteratorINSA_10device_ptrIiEEEESF_EEEE10policy1000EiNS7_10multipliesIiEESF_JPiSL_EEEvT0_iT1_T2_DpNS2_10kernel_argIT3_EE --------------------------
	.section	.nv.info._ZN3cub18CUB_300001_SM_10006detail9transform16transform_kernelINS2_10policy_hubILb0EN4cuda3std3__45tupleIJN6thrust24THRUST_300001_SM_1000_NS6detail15normal_iteratorINSA_10device_ptrIiEEEESF_EEEE10policy1000EiNS7_10multipliesIiEESF_JPiSL_EEEvT0_iT1_T2_DpNS2_10kernel_argIT3_EE,"",@"SHT_CUDA_INFO"
	.sectionflags	@""
	.align	4


	//----- nvinfo : EIATTR_CUDA_API_VERSION
	.align		4
        /*0000*/ 	.byte	0x04, 0x37
        /*0002*/ 	.short	(.L_108 - .L_107)
.L_107:
        /*0004*/ 	.word	0x00000082


	//----- nvinfo : EIATTR_KPARAM_INFO
	.align		4
.L_108:
        /*0008*/ 	.byte	0x04, 0x17
        /*000a*/ 	.short	(.L_110 - .L_109)
.L_109:
        /*000c*/ 	.word	0x00000000
        /*0010*/ 	.short	0x0005
        /*0012*/ 	.short	0x0028
        /*0014*/ 	.byte	0x00, 0xf0, 0x41, 0x00


	//----- nvinfo : EIATTR_KPARAM_INFO
	.align		4
.L_110:
        /*0018*/ 	.byte	0x04, 0x17
        /*001a*/ 	.short	(.L_112 - .L_111)
.L_111:
        /*001c*/ 	.word	0x00000000
        /*0020*/ 	.short	0x0004
        /*0022*/ 	.short	0x0018
        /*0024*/ 	.byte	0x00, 0xf0, 0x41, 0x00


	//----- nvinfo : EIATTR_KPARAM_INFO
	.align		4
.L_112:
        /*0028*/ 	.byte	0x04, 0x17
        /*002a*/ 	.short	(.L_114 - .L_113)
.L_113:
        /*002c*/ 	.word	0x00000000
        /*0030*/ 	.short	0x0003
        /*0032*/ 	.short	0x0010
        /*0034*/ 	.byte	0x00, 0xf0, 0x21, 0x00


	//----- nvinfo : EIATTR_KPARAM_INFO
	.align		4
.L_114:
        /*0038*/ 	.byte	0x04, 0x17
        /*003a*/ 	.short	(.L_116 - .L_115)
.L_115:
        /*003c*/ 	.word	0x00000000
        /*0040*/ 	.short	0x0002
        /*0042*/ 	.short	0x0008
        /*0044*/ 	.byte	0x00, 0xf0, 0x05, 0x00


	//----- nvinfo : EIATTR_KPARAM_INFO
	.align		4
.L_116:
        /*0048*/ 	.byte	0x04, 0x17
        /*004a*/ 	.short	(.L_118 - .L_117)
.L_117:
        /*004c*/ 	.word	0x00000000
        /*0050*/ 	.short	0x0001
        /*0052*/ 	.short	0x0004
        /*0054*/ 	.byte	0x00, 0xf0, 0x11, 0x00


	//----- nvinfo : EIATTR_KPARAM_INFO
	.align		4
.L_118:
        /*0058*/ 	.byte	0x04, 0x17
        /*005a*/ 	.short	(.L_120 - .L_119)
.L_119:
        /*005c*/ 	.word	0x00000000
        /*0060*/ 	.short	0x0000
        /*0062*/ 	.short	0x0000
        /*0064*/ 	.byte	0x00, 0xf0, 0x11, 0x00


	//----- nvinfo : EIATTR_SPARSE_MMA_MASK
	.align		4
.L_120:
        /*0068*/ 	.byte	0x03, 0x50
        /*006a*/ 	.short	0x0000


	//----- nvinfo : EIATTR_MAXREG_COUNT
	.align		4
        /*006c*/ 	.byte	0x03, 0x1b
        /*006e*/ 	.short	0x00ff


	//----- nvinfo : EIATTR_NUM_BARRIERS
	.align		4
        /*0070*/ 	.byte	0x02, 0x4c
        /*0072*/ 	.byte	0x01
	.zero		1


	//----- nvinfo : EIATTR_MERCURY_ISA_VERSION
	.align		4
        /*0074*/ 	.byte	0x03, 0x5f
        /*0076*/ 	.short	0x0101


	//----- nvinfo : EIATTR_COOP_GROUP_MASK_REGIDS
	.align		4
        /*0078*/ 	.byte	0x04, 0x29
        /*007a*/ 	.short	(.L_122 - .L_121)


	//   ....[0]....
.L_121:
        /*007c*/ 	.word	0xffffffff


	//----- nvinfo : EIATTR_COOP_GROUP_INSTR_OFFSETS
	.align		4
.L_122:
        /*0080*/ 	.byte	0x04, 0x28
        /*0082*/ 	.short	(.L_124 - .L_123)


	//   ....[0]....
.L_123:
        /*0084*/ 	.word	0x000019e0


	//----- nvinfo : EIATTR_VRC_CTA_INIT_COUNT
	.align		4
.L_124:
        /*0088*/ 	.byte	0x02, 0x4a
	.zero		1
	.zero		1


	//----- nvinfo : EIATTR_MBARRIER_INSTR_OFFSETS
	.align		4
        /*008c*/ 	.byte	0x04, 0x39
        /*008e*/ 	.short	(.L_126 - .L_125)


	//   ....[0]....
.L_125:
        /*0090*/ 	.word	0x00000270
        /*0094*/ 	.word	0x000000ff
        /*0098*/ 	.word	0x00000000
        /*009c*/ 	.short	0x0100
        /*009e*/ 	.byte	0x0f
	.zero		1


	//   ....[1]....
        /*00a0*/ 	.word	0x00000420
        /*00a4*/ 	.word	0x000000ff
        /*00a8*/ 	.word	0x00000000
        /*00ac*/ 	.short	0x010a
        /*00ae*/ 	.byte	0x04
	.zero		1


	//----- nvinfo : EIATTR_NUM_MBARRIERS
	.align		4
.L_126:
        /*00b0*/ 	.byte	0x03, 0x38
        /*00b2*/ 	.short	0x0001


	//----- nvinfo : EIATTR_EXIT_INSTR_OFFSETS
	.align		4
        /*00b4*/ 	.byte	0x04, 0x1c
        /*00b6*/ 	.short	(.L_128 - .L_127)


	//   ....[0]....
.L_127:
        /*00b8*/ 	.word	0x00001a30


	//   ....[1]....
        /*00bc*/ 	.word	0x00001bc0


	//   ....[2]....
        /*00c0*/ 	.word	0x00001c30


	//   ....[3]....
        /*00c4*/ 	.word	0x00001e10


	//----- nvinfo : EIATTR_MAX_THREADS
	.align		4
.L_128:
        /*00c8*/ 	.byte	0x04, 0x05
        /*00ca*/ 	.short	(.L_130 - .L_129)
.L_129:
        /*00cc*/ 	.word	0x00000080
        /*00d0*/ 	.word	0x00000001
        /*00d4*/ 	.word	0x00000001


	//----- nvinfo : EIATTR_CRS_STACK_SIZE
	.align		4
.L_130:
        /*00d8*/ 	.byte	0x04, 0x1e
        /*00da*/ 	.short	(.L_132 - .L_131)
.L_131:
        /*00dc*/ 	.word	0x00000000


	//----- nvinfo : EIATTR_CBANK_PARAM_SIZE
	.align		4
.L_132:
        /*00e0*/ 	.byte	0x03, 0x19
        /*00e2*/ 	.short	0x0038


	//----- nvinfo : EIATTR_PARAM_CBANK
	.align		4
        /*00e4*/ 	.byte	0x04, 0x0a
        /*00e6*/ 	.short	(.L_134 - .L_133)
	.align		4
.L_133:
        /*00e8*/ 	.word	index@(.nv.constant0._ZN3cub18CUB_300001_SM_10006detail9transform16transform_kernelINS2_10policy_hubILb0EN4cuda3std3__45tupleIJN6thrust24THRUST_300001_SM_1000_NS6detail15normal_iteratorINSA_10device_ptrIiEEEESF_EEEE10policy1000EiNS7_10multipliesIiEESF_JPiSL_EEEvT0_iT1_T2_DpNS2_10kernel_argIT3_EE)
        /*00ec*/ 	.short	0x0380
        /*00ee*/ 	.short	0x0038


	//----- nvinfo : EIATTR_SW_WAR
	.align		4
.L_134:
        /*00f0*/ 	.byte	0x04, 0x36
        /*00f2*/ 	.short	(.L_136 - .L_135)
.L_135:
        /*00f4*/ 	.word	0x00000008
.L_136:


//--------------------- .nv.info._ZN3cub18CUB_300001_SM_10006detail8for_each13static_kernelINS2_12policy_hub_t12policy_500_tEmN6thrust24THRUST_300001_SM_1000_NS8cuda_cub20__uninitialized_fill7functorINS7_10device_ptrIiEEiEEEEvT0_T1_ --------------------------
	.section	.nv.info._ZN3cub18CUB_300001_SM_10006detail8for_each13static_kernelINS2_12policy_hub_t12policy_500_tEmN6thrust24THRUST_300001_SM_1000_NS8cuda_cub20__uninitialized_fill7functorINS7_10device_ptrIiEEiEEEEvT0_T1_,"",@"SHT_CUDA_INFO"
	.sectionflags	@""
	.align	4


	//----- nvinfo : EIATTR_CUDA_API_VERSION
	.align		4
        /*0000*/ 	.byte	0x04, 0x37
        /*0002*/ 	.short	(.L_138 - .L_137)
.L_137:
        /*0004*/ 	.word	0x00000082


	//----- nvinfo : EIATTR_KPARAM_INFO
	.align		4
.L_138:
        /*0008*/ 	.byte	0x04, 0x17
        /*000a*/ 	.short	(.L_140 - .L_139)
.L_139:
        /*000c*/ 	.word	0x00000000
        /*0010*/ 	.short	0x0001
        /*0012*/ 	.short	0x0008
        /*0014*/ 	.byte	0x00, 0xf0, 0x41, 0x00


	//----- nvinfo : EIATTR_KPARAM_INFO
	.align		4
.L_140:
        /*0018*/ 	.byte	0x04, 0x17
        /*001a*/ 	.short	(.L_142 - .L_141)
.L_141:
        /*001c*/ 	.word	0x00000000
        /*0020*/ 	.short	0x0000
        /*0022*/ 	.short	0x0000
        /*0024*/ 	.byte	0x00, 0xf0, 0x21, 0x00


	//----- nvinfo : EIATTR_SPARSE_MMA_MASK
	.align		4
.L_142:
        /*0028*/ 	.byte	0x03, 0x50
        /*002a*/ 	.short	0x0000


	//----- nvinfo : EIATTR_MAXREG_COUNT
	.align		4
        /*002c*/ 	.byte	0x03, 0x1b
        /*002e*/ 	.short	0x00ff


	//----- nvinfo : EIATTR_MERCURY_ISA_VERSION
	.align		4
        /*0030*/ 	.byte	0x03, 0x5f
        /*0032*/ 	.short	0x0101


	//----- nvinfo : EIATTR_VRC_CTA_INIT_COUNT
	.align		4
        /*0034*/ 	.byte	0x02, 0x4a
	.zero		1
	.zero		1


	//----- nvinfo : EIATTR_EXIT_INSTR_OFFSETS
	.align		4
        /*0038*/ 	.byte	0x04, 0x1c
        /*003a*/ 	.short	(.L_144 - .L_143)


	//   ....[0]....
.L_143:
        /*003c*/ 	.word	0x00000130


	//   ....[1]....
        /*0040*/ 	.word	0x00000230


	//   ....[2]....
        /*0044*/ 	.word	0x00000260


	//----- nvinfo : EIATTR_MAX_THREADS
	.align		4
.L_144:
        /*0048*/ 	.byte	0x04, 0x05
        /*004a*/ 	.short	(.L_146 - .L_145)
.L_145:
        /*004c*/ 	.word	0x00000100
        /*0050*/ 	.word	0x00000001
        /*0054*/ 	.word	0x00000001


	//----- nvinfo : EIATTR_CBANK_PARAM_SIZE
	.align		4
.L_146:
        /*0058*/ 	.byte	0x03, 0x19
        /*005a*/ 	.short	0x0018


	//----- nvinfo : EIATTR_PARAM_CBANK
	.align		4
        /*005c*/ 	.byte	0x04, 0x0a
        /*005e*/ 	.short	(.L_148 - .L_147)
	.align		4
.L_147:
        /*0060*/ 	.word	index@(.nv.constant0._ZN3cub18CUB_300001_SM_10006detail8for_each13static_kernelINS2_12policy_hub_t12policy_500_tEmN6thrust24THRUST_300001_SM_1000_NS8cuda_cub20__uninitialized_fill7functorINS7_10device_ptrIiEEiEEEEvT0_T1_)
        /*0064*/ 	.short	0x0380
        /*0066*/ 	.short	0x0018


	//----- nvinfo : EIATTR_SW_WAR
	.align		4
.L_148:
        /*0068*/ 	.byte	0x04, 0x36
        /*006a*/ 	.short	(.L_150 - .L_149)
.L_149:
        /*006c*/ 	.word	0x00000008
.L_150:


//--------------------- .nv.info._ZN3cub18CUB_300001_SM_10006detail11EmptyKernelIvEEvv --------------------------
	.section	.nv.info._ZN3cub18CUB_300001_SM_10006detail11EmptyKernelIvEEvv,"",@"SHT_CUDA_INFO"
	.sectionflags	@""
	.align	4


	//----- nvinfo : EIATTR_CUDA_API_VERSION
	.align		4
        /*0000*/ 	.byte	0x04, 0x37
        /*0002*/ 	.short	(.L_152 - .L_151)
.L_151:
        /*0004*/ 	.word	0x00000082


	//----- nvinfo : EIATTR_SPARSE_MMA_MASK
	.align		4
.L_152:
        /*0008*/ 	.byte	0x03, 0x50
        /*000a*/ 	.short	0x0000


	//----- nvinfo : EIATTR_MAXREG_COUNT
	.align		4
        /*000c*/ 	.byte	0x03, 0x1b
        /*000e*/ 	.short	0x00ff


	//----- nvinfo : EIATTR_MERCURY_ISA_VERSION
	.align		4
        /*0010*/ 	.byte	0x03, 0x5f
        /*0012*/ 	.short	0x0101


	//----- nvinfo : EIATTR_VRC_CTA_INIT_COUNT
	.align		4
        /*0014*/ 	.byte	0x02, 0x4a
	.zero		1
	.zero		1


	//----- nvinfo : EIATTR_EXIT_INSTR_OFFSETS
	.align		4
        /*0018*/ 	.byte	0x04, 0x1c
        /*001a*/ 	.short	(.L_154 - .L_153)


	//   ....[0]....
.L_153:
        /*001c*/ 	.word	0x00000010


	//----- nvinfo : EIATTR_SW_WAR
	.align		4
.L_154:
        /*0020*/ 	.byte	0x04, 0x36
        /*0022*/ 	.short	(.L_156 - .L_155)
.L_155:
        /*0024*/ 	.word	0x00000008
.L_156:


//--------------------- .nv.info._Z5gFuncPiS_S_i  --------------------------
	.section	.nv.info._Z5gFuncPiS_S_i,"",@"SHT_CUDA_INFO"
	.sectionflags	@""
	.align	4


	//----- nvinfo : EIATTR_CUDA_API_VERSION
	.align		4
        /*0000*/ 	.byte	0x04, 0x37
        /*0002*/ 	.short	(.L_158 - .L_157)
.L_157:
        /*0004*/ 	.word	0x00000082


	//----- nvinfo : EIATTR_KPARAM_INFO
	.align		4
.L_158:
        /*0008*/ 	.byte	0x04, 0x17
        /*000a*/ 	.short	(.L_160 - .L_159)
.L_159:
        /*000c*/ 	.word	0x00000000
        /*0010*/ 	.short	0x0003
        /*0012*/ 	.short	0x0018
        /*0014*/ 	.byte	0x00, 0xf0, 0x11, 0x00


	//----- nvinfo : EIATTR_KPARAM_INFO
	.align		4
.L_160:
        /*0018*/ 	.byte	0x04, 0x17
        /*001a*/ 	.short	(.L_162 - .L_161)
.L_161:
        /*001c*/ 	.word	0x00000000
        /*0020*/ 	.short	0x0002
        /*0022*/ 	.short	0x0010
        /*0024*/ 	.byte	0x00, 0xf5, 0x21, 0x00


	//----- nvinfo : EIATTR_KPARAM_INFO
	.align		4
.L_162:
        /*0028*/ 	.byte	0x04, 0x17
        /*002a*/ 	.short	(.L_164 - .L_163)
.L_163:
        /*002c*/ 	.word	0x00000000
        /*0030*/ 	.short	0x0001
        /*0032*/ 	.short	0x0008
        /*0034*/ 	.byte	0x00, 0xf5, 0x21, 0x00


	//----- nvinfo : EIATTR_KPARAM_INFO
	.align		4
.L_164:
        /*0038*/ 	.byte	0x04, 0x17
        /*003a*/ 	.short	(.L_166 - .L_165)
.L_165:
        /*003c*/ 	.word	0x00000000
        /*0040*/ 	.short	0x0000
        /*0042*/ 	.short	0x0000
        /*0044*/ 	.byte	0x00, 0xf5, 0x21, 0x00


	//----- nvinfo : EIATTR_SPARSE_MMA_MASK
	.align		4
.L_166:
        /*0048*/ 	.byte	0x03, 0x50
        /*004a*/ 	.short	0x0000


	//----- nvinfo : EIATTR_MAXREG_COUNT
	.align		4
        /*004c*/ 	.byte	0x03, 0x1b
        /*004e*/ 	.short	0x00ff


	//----- nvinfo : EIATTR_MERCURY_ISA_VERSION
	.align		4
        /*0050*/ 	.byte	0x03, 0x5f
        /*0052*/ 	.short	0x0101


	//----- nvinfo : EIATTR_VRC_CTA_INIT_COUNT
	.align		4
        /*0054*/ 	.byte	0x02, 0x4a
	.zero		1
	.zero		1


	//----- nvinfo : EIATTR_EXIT_INSTR_OFFSETS
	.align		4
        /*0058*/ 	.byte	0x04, 0x1c
        /*005a*/ 	.short	(.L_168 - .L_167)


	//   ....[0]....
.L_167:
        /*005c*/ 	.word	0x00000070


	//   ....[1]....
        /*0060*/ 	.word	0x00000130


	//----- nvinfo : EIATTR_CBANK_PARAM_SIZE
	.align		4
.L_168:
        /*0064*/ 	.byte	0x03, 0x19
        /*0066*/ 	.short	0x001c


	//----- nvinfo : EIATTR_PARAM_CBANK
	.align		4
        /*0068*/ 	.byte	0x04, 0x0a
        /*006a*/ 	.short	(.L_170 - .L_169)
	.align		4
.L_169:
        /*006c*/ 	.word	index@(.nv.constant0._Z5gFuncPiS_S_i)
        /*0070*/ 	.short	0x0380
        /*0072*/ 	.short	0x001c


	//----- nvinfo : EIATTR_SW_WAR
	.align		4
.L_170:
        /*0074*/ 	.byte	0x04, 0x36
        /*0076*/ 	.short	(.L_172 - .L_171)
.L_171:
        /*0078*/ 	.word	0x00000008
.L_172:


//--------------------- .nv.callgraph             --------------------------
	.section	.nv.callgraph,"",@"SHT_CUDA_CALLGRAPH"
	.align	4
	.sectionentsize	8
	.align		4
        /*0000*/ 	.word	0x00000000
	.align		4
        /*0004*/ 	.word	0xffffffff
	.align		4
        /*0008*/ 	.word	0x00000000
	.align		4
        /*000c*/ 	.word	0xfffffffe
	.align		4
        /*0010*/ 	.word	0x00000000
	.align		4
        /*0014*/ 	.word	0xfffffffd
	.align		4
        /*0018*/ 	.word	0x00000000
	.align		4
        /*001c*/ 	.word	0xfffffffc


//--------------------- .nv.constant4             --------------------------
	.section	.nv.constant4,"a",@progbits
	.align	8
	.align		8
.nv.constant4:
        /*0000*/ 	.dword	_ZN34_INTERNAL_bc8d4221_4_k_cu_dd7e9baf4cuda3std3__45__cpo5beginE
	.align		8
        /*0008*/ 	.dword	_ZN34_INTERNAL_bc8d4221_4_k_cu_dd7e9baf4cuda3std3__45__cpo3endE
	.align		8
        /*0010*/ 	.dword	_ZN34_INTERNAL_bc8d4221_4_k_cu_dd7e9baf4cuda3std3__45__cpo6cbeginE
	.align		8
        /*0018*/ 	.dword	_ZN34_INTERNAL_bc8d4221_4_k_cu_dd7e9baf4cuda3std3__45__cpo4cendE
	.align		8
        /*0020*/ 	.dword	_ZN34_INTERNAL_bc8d4221_4_k_cu_dd7e9baf4cuda3std3__45__cpo6rbeginE
	.align		8
        /*0028*/ 	.dword	_ZN34_INTERNAL_bc8d4221_4_k_cu_dd7e9baf4cuda3std3__45__cpo4rendE
	.align		8
        /*0030*/ 	.dword	_ZN34_INTERNAL_bc8d4221_4_k_cu_dd7e9baf4cuda3std3__45__cpo7crbeginE
	.align		8
        /*0038*/ 	.dword	_ZN34_INTERNAL_bc8d4221_4_k_cu_dd7e9baf4cuda3std3__45__cpo5crendE
	.align		8
        /*0040*/ 	.dword	_ZN34_INTERNAL_bc8d4221_4_k_cu_dd7e9baf4cuda3std3__436_GLOBAL__N__bc8d4221_4_k_cu_dd7e9baf6ignoreE
	.align		8
        /*0048*/ 	.dword	_ZN34_INTERNAL_bc8d4221_4_k_cu_dd7e9baf4cuda3std3__419piecewise_constructE
	.align		8
        /*0050*/ 	.dword	_ZN34_INTERNAL_bc8d4221_4_k_cu_dd7e9baf4cuda3std3__48in_placeE
	.align		8
        /*0058*/ 	.dword	_ZN34_INTERNAL_bc8d4221_4_k_cu_dd7e9baf4cuda3std3__420unreachable_sentinelE
	.align		8
        /*0060*/ 	.dword	_ZN34_INTERNAL_bc8d4221_4_k_cu_dd7e9baf4cuda3std3__47nulloptE
	.align		8
        /*0068*/ 	.dword	_ZN34_INTERNAL_bc8d4221_4_k_cu_dd7e9baf4cuda3std3__48unexpectE
	.align		8
        /*0070*/ 	.dword	_ZN34_INTERNAL_bc8d4221_4_k_cu_dd7e9baf4cuda3std6ranges3__45__cpo4swapE
	.align		8
        /*0078*/ 	.dword	_ZN34_INTERNAL_bc8d4221_4_k_cu_dd7e9baf4cuda3std6ranges3__45__cpo9iter_moveE
	.align		8
        /*0080*/ 	.dword	_ZN34_INTERNAL_bc8d4221_4_k_cu_dd7e9baf4cuda3std6ranges3__45__cpo5beginE
	.align		8
        /*0088*/ 	.dword	_ZN34_INTERNAL_bc8d4221_4_k_cu_dd7e9baf4cuda3std6ranges3__45__cpo3endE
	.align		8
        /*0090*/ 	.dword	_ZN34_INTERNAL_bc8d4221_4_k_cu_dd7e9baf4cuda3std6ranges3__45__cpo6cbeginE
	.align		8
        /*0098*/ 	.dword	_ZN34_INTERNAL_bc8d4221_4_k_cu_dd7e9baf4cuda3std6ranges3__45__cpo4cendE
	.align		8
        /*00a0*/ 	.dword	_ZN34_INTERNAL_bc8d4221_4_k_cu_dd7e9baf4cuda3std6ranges3__45__cpo7advanceE
	.align		8
        /*00a8*/ 	.dword	_ZN34_INTERNAL_bc8d4221_4_k_cu_dd7e9baf4cuda3std6ranges3__45__cpo9iter_swapE
	.align		8
        /*00b0*/ 	.dword	_ZN34_INTERNAL_bc8d4221_4_k_cu_dd7e9baf4cuda3std6ranges3__45__cpo4nextE
	.align		8
        /*00b8*/ 	.dword	_ZN34_INTERNAL_bc8d4221_4_k_cu_dd7e9baf4cuda3std6ranges3__45__cpo4prevE
	.align		8
        /*00c0*/ 	.dword	_ZN34_INTERNAL_bc8d4221_4_k_cu_dd7e9baf4cuda3std6ranges3__45__cpo4dataE
	.align		8
        /*00c8*/ 	.dword	_ZN34_INTERNAL_bc8d4221_4_k_cu_dd7e9baf4cuda3std6ranges3__45__cpo5cdataE
	.align		8
        /*00d0*/ 	.dword	_ZN34_INTERNAL_bc8d4221_4_k_cu_dd7e9baf4cuda3std6ranges3__45__cpo4sizeE
	.align		8
        /*00d8*/ 	.dword	_ZN34_INTERNAL_bc8d4221_4_k_cu_dd7e9baf4cuda3std6ranges3__45__cpo5ssizeE
	.align		8
        /*00e0*/ 	.dword	_ZN34_INTERNAL_bc8d4221_4_k_cu_dd7e9baf4cuda3std6ranges3__45__cpo8distanceE
	.align		8
        /*00e8*/ 	.dword	_ZN34_INTERNAL_bc8d4221_4_k_cu_dd7e9baf6thrust24THRUST_300001_SM_1000_NS8cuda_cub3parE
	.align		8
        /*00f0*/ 	.dword	_ZN34_INTERNAL_bc8d4221_4_k_cu_dd7e9baf6thrust24THRUST_300001_SM_1000_NS8cuda_cub10par_nosyncE
	.align		8
        /*00f8*/ 	.dword	_ZN34_INTERNAL_bc8d4221_4_k_cu_dd7e9baf6thrust24THRUST_300001_SM_1000_NS6system6detail10sequential3seqE
	.align		8
        /*0100*/ 	.dword	_ZN34_INTERNAL_bc8d4221_4_k_cu_dd7e9baf6thrust24THRUST_300001_SM_1000_NS12placeholders2_1E
	.align		8
        /*0108*/ 	.dword	_ZN34_INTERNAL_bc8d4221_4_k_cu_dd7e9baf6thrust24THRUST_300001_SM_1000_NS12placeholders2_2E
	.align		8
        /*0110*/ 	.dword	_ZN34_INTERNAL_bc8d4221_4_k_cu_dd7e9baf6thrust24THRUST_300001_SM_1000_NS12placeholders2_3E
	.align		8
        /*0118*/ 	.dword	_ZN34_INTERNAL_bc8d4221_4_k_cu_dd7e9baf6thrust24THRUST_300001_SM_1000_NS12placeholders2_4E
	.align		8
        /*0120*/ 	.dword	_ZN34_INTERNAL_bc8d4221_4_k_cu_dd7e9baf6thrust24THRUST_300001_SM_1000_NS12placeholders2_5E
	.align		8
        /*0128*/ 	.dword	_ZN34_INTERNAL_bc8d4221_4_k_cu_dd7e9baf6thrust24THRUST_300001_SM_1000_NS12placeholders2_6E
	.align		8
        /*0130*/ 	.dword	_ZN34_INTERNAL_bc8d4221_4_k_cu_dd7e9baf6thrust24THRUST_300001_SM_1000_NS12placeholders2_7E
	.align		8
        /*0138*/ 	.dword	_ZN34_INTERNAL_bc8d4221_4_k_cu_dd7e9baf6thrust24THRUST_300001_SM_1000_NS12placeholders2_8E
	.align		8
        /*0140*/ 	.dword	_ZN34_INTERNAL_bc8d4221_4_k_cu_dd7e9baf6thrust24THRUST_300001_SM_1000_NS12placeholders2_9E
	.align		8
        /*0148*/ 	.dword	_ZN34_INTERNAL_bc8d4221_4_k_cu_dd7e9baf6thrust24THRUST_300001_SM_1000_NS12placeholders3_10E
	.align		8
        /*0150*/ 	.dword	_ZN34_INTERNAL_bc8d4221_4_k_cu_dd7e9baf6thrust24THRUST_300001_SM_1000_NS3seqE


//--------------------- .text._ZN3cub18CUB_300001_SM_10006detail9transform16transform_kernelINS2_10policy_hubILb0EN4cuda3std3__45tupleIJN6thrust24THRUST_300001_SM_1000_NS6detail15normal_iteratorINSA_10device_ptrIiEEEESF_EEEE10policy1000ElNS7_10multipliesIiEESF_JPiSL_EEEvT0_iT1_T2_DpNS2_10kernel_argIT3_EE --------------------------
	.section	.text._ZN3cub18CUB_300001_SM_10006detail9transform16transform_kernelINS2_10policy_hubILb0EN4cuda3std3__45tupleIJN6thrust24THRUST_300001_SM_1000_NS6detail15normal_iteratorINSA_10device_ptrIiEEEESF_EEEE10policy1000ElNS7_10multipliesIiEESF_JPiSL_EEEvT0_iT1_T2_DpNS2_10kernel_argIT3_EE,"ax",@progbits
	.align	128
        .global         _ZN3cub18CUB_300001_SM_10006detail9transform16transform_kernelINS2_10policy_hubILb0EN4cuda3std3__45tupleIJN6thrust24THRUST_300001_SM_1000_NS6detail15normal_iteratorINSA_10device_ptrIiEEEESF_EEEE10policy1000ElNS7_10multipliesIiEESF_JPiSL_EEEvT0_iT1_T2_DpNS2_10kernel_argIT3_EE
        .type           _ZN3cub18CUB_300001_SM_10006detail9transform16transform_kernelINS2_10policy_hubILb0EN4cuda3std3__45tupleIJN6thrust24THRUST_300001_SM_1000_NS6detail15normal_iteratorINSA_10device_ptrIiEEEESF_EEEE10policy1000ElNS7_10multipliesIiEESF_JPiSL_EEEvT0_iT1_T2_DpNS2_10kernel_argIT3_EE,@function
        .size           _ZN3cub18CUB_300001_SM_10006detail9transform16transform_kernelINS2_10policy_hubILb0EN4cuda3std3__45tupleIJN6thrust24THRUST_300001_SM_1000_NS6detail15normal_iteratorINSA_10device_ptrIiEEEESF_EEEE10policy1000ElNS7_10multipliesIiEESF_JPiSL_EEEvT0_iT1_T2_DpNS2_10kernel_argIT3_EE,(.L_x_58 - _ZN3cub18CUB_300001_SM_10006detail9transform16transform_kernelINS2_10policy_hubILb0EN4cuda3std3__45tupleIJN6thrust24THRUST_300001_SM_1000_NS6detail15normal_iteratorINSA_10device_ptrIiEEEESF_EEEE10policy1000ElNS7_10multipliesIiEESF_JPiSL_EEEvT0_iT1_T2_DpNS2_10kernel_argIT3_EE)
        .other          _ZN3cub18CUB_300001_SM_10006detail9transform16transform_kernelINS2_10policy_hubILb0EN4cuda3std3__45tupleIJN6thrust24THRUST_300001_SM_1000_NS6detail15normal_iteratorINSA_10device_ptrIiEEEESF_EEEE10policy1000ElNS7_10multipliesIiEESF_JPiSL_EEEvT0_iT1_T2_DpNS2_10kernel_argIT3_EE,@"STO_CUDA_ENTRY STV_DEFAULT"
_ZN3cub18CUB_300001_SM_10006detail9transform16transform_kernelINS2_10policy_hubILb0EN4cuda3std3__45tupleIJN6thrust24THRUST_300001_SM_1000_NS6detail15normal_iteratorINSA_10device_ptrIiEEEESF_EEEE10policy1000ElNS7_10multipliesIiEESF_JPiSL_EEEvT0_iT1_T2_DpNS2_10kernel_argIT3_EE:
.text._ZN3cub18CUB_300001_SM_10006detail9transform16transform_kernelINS2_10policy_hubILb0EN4cuda3std3__45tupleIJN6thrust24THRUST_300001_SM_1000_NS6detail15normal_iteratorINSA_10device_ptrIiEEEESF_EEEE10policy1000ElNS7_10multipliesIiEESF_JPiSL_EEEvT0_iT1_T2_DpNS2_10kernel_argIT3_EE:
[----:B------:R-:W-:Y:S01]  /*0000*/  LDC R1, c[0x0][0x37c] ;  /* 0x0000df00ff017b82 */ /* 0x000fe20000000800 */
[----:B------:R-:W1:Y:S07]  /*0010*/  LDCU UR24, c[0x0][0x388] ;  /* 0x00007100ff1877ac */ /* 0x000e6e0008000800 */
[----:B------:R-:W2:Y:S01]  /*0020*/  S2UR UR5, SR_CTAID.X ;  /* 0x00000000000579c3 */ /* 0x000ea20000002500 */
[----:B------:R-:W3:Y:S01]  /*0030*/  LDCU UR7, c[0x0][0x370] ;  /* 0x00006e00ff0777ac */ /* 0x000ee20008000800 */
[----:B------:R-:W4:Y:S06]  /*0040*/  LDCU.64 UR22, c[0x0][0x358] ;  /* 0x00006b00ff1677ac */ /* 0x000f2c0008000a00 */
[----:B------:R-:W5:Y:S01]  /*0050*/  LDC.64 R2, c[0x0][0x380] ;  /* 0x0000e000ff027b82 */ /* 0x000f620000000a00 */
[----:B-1----:R-:W-:-:S04]  /*0060*/  USHF.L.U32 UR19, UR24, 0x7, URZ ;  /* 0x0000000718137899 */ /* 0x002fc800080006ff */
[----:B------:R-:W-:Y:S02]  /*0070*/  USHF.R.S32.HI UR8, URZ, 0x1f, UR19 ;  /* 0x0000001fff087899 */ /* 0x000fe40008011413 */
[----:B--2---:R-:W-:Y:S02]  /*0080*/  UIMAD.WIDE.U32 UR20, UR19, UR5, URZ ;  /* 0x00000005131472a5 */ /* 0x004fe4000f8e00ff */
[----:B------:R-:W-:Y:S02]  /*0090*/  UIMAD UR6, UR8, UR5, URZ ;  /* 0x00000005080672a4 */ /* 0x000fe4000f8e02ff */
[----:B------:R-:W-:Y:S02]  /*00a0*/  UIADD3 UR4, UPT, UPT, UR5, 0x2, URZ ;  /* 0x0000000205047890 */ /* 0x000fe4000fffe0ff */
[----:B------:R-:W-:Y:S02]  /*00b0*/  UIADD3 UR6, UPT, UPT, UR21, UR6, URZ ;  /* 0x0000000615067290 */ /* 0x000fe4000fffe0ff */
[----:B---3--:R-:W-:Y:S01]  /*00c0*/  UISETP.GE.U32.AND UP0, UPT, UR4, UR7, UPT ;  /* 0x000000070400728c */ /* 0x008fe2000bf06070 */
[----:B-----5:R-:W-:-:S03]  /*00d0*/  IADD3 R0, P0, PT, R2, -UR20, RZ ;  /* 0x8000001402007c10 */ /* 0x020fc6000ff1e0ff */
[----:B------:R-:W-:Y:S01]  /*00e0*/  UISETP.EQ.OR UP0, UPT, UR5, URZ, UP0 ;  /* 0x000000ff0500728c */ /* 0x000fe20008702670 */
[----:B------:R-:W-:Y:S02]  /*00f0*/  IADD3.X R2, PT, PT, R3, ~UR6, RZ, P0, !PT ;  /* 0x8000000603027c10 */ /* 0x000fe400087fe4ff */
[----:B------:R-:W-:-:S04]  /*0100*/  ISETP.LT.U32.AND P0, PT, R0, UR19, PT ;  /* 0x0000001300007c0c */ /* 0x000fc8000bf01070 */
[----:B------:R-:W-:-:S04]  /*0110*/  ISETP.LT.AND.EX P0, PT, R2, UR8, PT, P0 ;  /* 0x0000000802007c0c */ /* 0x000fc8000bf01300 */
[----:B------:R-:W-:Y:S01]  /*0120*/  SEL R0, R0, UR19, P0 ;  /* 0x0000001300007c07 */ /* 0x000fe20008000000 */
[----:B----4-:R-:W-:Y:S08]  /*0130*/  BRA.U UP0, `(.L_x_0) ;  /* 0x0000000100e47547 */ /* 0x010ff0000b800000 */
[----:B------:R-:W1:Y:S01]  /*0140*/  S2R R2, SR_TID.X ;  /* 0x0000000000027919 */ /* 0x000e620000002100 */
[----:B------:R-:W-:Y:S01]  /*0150*/  ELECT P0, URZ, PT ;  /* 0x0000000000ff782f */ /* 0x000fe20003800000 */
[----:B------:R-:W-:Y:S03]  /*0160*/  BSSY.RECONVERGENT B0, `(.L_x_1) ;  /* 0x000002e000007945 */ /* 0x000fe60003800200 */
[----:B-1----:R-:W-:-:S13]  /*0170*/  ISETP.GT.U32.OR P0, PT, R2, 0x1f, !P0 ;  /* 0x0000001f0200780c */ /* 0x002fda0004704470 */
[----:B------:R-:W-:Y:S05]  /*0180*/  @P0 BRA `(.L_x_2) ;  /* 0x0000000000ac0947 */ /* 0x000fea0003800000 */
[----:B------:R-:W1:Y:S01]  /*0190*/  S2UR UR18, SR_CgaCtaId ;  /* 0x00000000001279c3 */ /* 0x000e620000008800 */
[----:B------:R-:W2:Y:S01]  /*01a0*/  LDCU UR15, c[0x0][0x3a0] ;  /* 0x00007400ff0f77ac */ /* 0x000ea20008000800 */
[----:B------:R-:W3:Y:S01]  /*01b0*/  LDCU UR17, c[0x0][0x3b0] ;  /* 0x00007600ff1177ac */ /* 0x000ee20008000800 */
[----:B------:R-:W-:Y:S01]  /*01c0*/  ULEA UR14, UR24, 0xf, 0x9 ;  /* 0x0000000f180e7891 */ /* 0x000fe2000f8e48ff */
[----:B------:R-:W-:Y:S01]  /*01d0*/  UMOV UR7, 0x400 ;  /* 0x0000040000077882 */ /* 0x000fe20000000000 */
[----:B------:R-:W-:Y:S01]  /*01e0*/  UMOV UR10, 0x1 ;  /* 0x00000001000a7882 */ /* 0x000fe20000000000 */
[----:B------:R-:W4:Y:S01]  /*01f0*/  LDCU.64 UR4, c[0x0][0x398] ;  /* 0x00007300ff0477ac */ /* 0x000f220008000a00 */
[----:B------:R-:W-:-:S04]  /*0200*/  UIADD3 UR10, UPT, UPT, -UR10, 0x100000, URZ ;  /* 0x001000000a0a7890 */ /* 0x000fc8000fffe1ff */
[----:B------:R-:W-:Y:S02]  /*0210*/  USHF.L.U32 UR11, UR10, 0xb, URZ ;  /* 0x0000000b0a0b7899 */ /* 0x000fe400080006ff */
[----:B------:R-:W-:Y:S02]  /*0220*/  USHF.L.U32 UR10, UR10, 0x1, URZ ;  /* 0x000000010a0a7899 */ /* 0x000fe400080006ff */
[----:B--2---:R-:W-:Y:S01]  /*0230*/  UIADD3 UR15, UPT, UPT, UR14, UR15, URZ ;  /* 0x0000000f0e0f7290 */ /* 0x004fe2000fffe0ff */
[----:B------:R-:W2:Y:S01]  /*0240*/  LDCU.64 UR12, c[0x0][0x3a8] ;  /* 0x00007500ff0c77ac */ /* 0x000ea20008000a00 */
[----:B---3--:R-:W-:Y:S02]  /*0250*/  UIADD3 UR14, UPT, UPT, UR14, UR17, URZ ;  /* 0x000000110e0e7290 */ /* 0x008fe4000fffe0ff */
[----:B-1----:R-:W-:Y:S02]  /*0260*/  ULEA UR17, UR18, UR7, 0x18 ;  /* 0x0000000712117291 */ /* 0x002fe4000f8ec0ff */
[----:B------:R-:W-:-:S02]  /*0270*/  UIADD3 UR16, UPT, UPT, UR7, 0x80, URZ ;  /* 0x0000008007107890 */ /* 0x000fc4000fffe0ff */
[----:B------:R-:W-:Y:S02]  /*0280*/  USHF.L.U64.HI UR9, UR20, 0x2, UR6 ;  /* 0x0000000214097899 */ /* 0x000fe40008010206 */
[----:B------:R-:W-:Y:S02]  /*0290*/  USHF.L.U32 UR8, UR20, 0x2, URZ ;  /* 0x0000000214087899 */ /* 0x000fe400080006ff */
[----:B------:R-:W-:Y:S02]  /*02a0*/  ULOP3.LUT UR15, UR15, 0xfffffff0, URZ, 0xc0, !UPT ;  /* 0xfffffff00f0f7892 */ /* 0x000fe4000f8ec0ff */
[----:B------:R-:W-:Y:S01]  /*02b0*/  ULOP3.LUT UR14, UR14, 0xfffffff0, URZ, 0xc0, !UPT ;  /* 0xfffffff00e0e7892 */ /* 0x000fe2000f8ec0ff */
[----:B------:R-:W1:Y:S02]  /*02c0*/  FENCE.VIEW.ASYNC.S ;  /* 0x00000000000073c6 */ /* 0x000e640000000000 */
[----:B-1----:R1:W3:Y:S02]  /*02d0*/  SYNCS.EXCH.64 URZ, [UR17], UR10 ;  /* 0x0000000a11ff75b2 */ /* 0x0022e40008000100 */
[----:B------:R-:W-:Y:S01]  /*02e0*/  @!PT LDS RZ, [RZ] ;  /* 0x00000000fffff984 */ /* 0x000fe20000000800 */
[----:B------:R-:W-:Y:S01]  /*02f0*/  @!PT LDS RZ, [RZ] ;  /* 0x00000000fffff984 */ /* 0x000fe20000000800 */
[----:B------:R-:W-:Y:S01]  /*0300*/  @!PT LDS RZ, [RZ] ;  /* 0x00000000fffff984 */ /* 0x000fe20000000800 */
[----:B------:R-:W-:Y:S01]  /*0310*/  @!PT LDS RZ, [RZ] ;  /* 0x00000000fffff984 */ /* 0x000fe20000000800 */
[----:B---3--:R3:W-:Y:S06]  /*0320*/  MEMBAR.ALL.CTA ;  /* 0x0000000000007992 */ /* 0x0087ec0000008000 */
[----:B---3--:R-:W3:Y:S01]  /*0330*/  FENCE.VIEW.ASYNC.S ;  /* 0x00000000000073c6 */ /* 0x008ee20000000000 */
[----:B------:R-:W-:-:S02]  /*0340*/  ULEA UR16, UR18, UR16, 0x18 ;  /* 0x0000001012107291 */ /* 0x000fc4000f8ec0ff */
[----:B----4-:R-:W-:Y:S02]  /*0350*/  UIADD3.64 UR4, UPT, UPT, UR8, UR4, URZ ;  /* 0x0000000408047297 */ /* 0x010fe4000fffe0ff */
[----:B------:R-:W-:Y:S02]  /*0360*/  USHF.R.U32.HI UR7, URZ, 0x4, UR15 ;  /* 0x00000004ff077899 */ /* 0x000fe4000801160f */
[----:B--2---:R-:W-:Y:S02]  /*0370*/  UIADD3.64 UR8, UPT, UPT, UR8, UR12, URZ ;  /* 0x0000000c08087297 */ /* 0x004fe4000fffe0ff */
[----:B------:R-:W-:Y:S02]  /*0380*/  UIADD3 UR15, UPT, UPT, UR15, UR14, URZ ;  /* 0x0000000e0f0f7290 */ /* 0x000fe4000fffe0ff */
[----:B------:R-:W-:Y:S02]  /*0390*/  ULEA UR12, UR24, UR16, 0x9 ;  /* 0x00000010180c7291 */ /* 0x000fe4000f8e48ff */
[----:B------:R-:W-:-:S02]  /*03a0*/  USHF.R.U32.HI UR14, URZ, 0x4, UR14 ;  /* 0x00000004ff0e7899 */ /* 0x000fc4000801160e */
[----:B------:R-:W-:Y:S01]  /*03b0*/  UPRMT UR7, UR7, 0x5410, URZ ;  /* 0x0000541007077896 */ /* 0x000fe200080000ff */
[----:B------:R-:W-:Y:S01]  /*03c0*/  IMAD.U32 R2, RZ, RZ, UR15 ;  /* 0x0000000fff027e24 */ /* 0x000fe2000f8e00ff */
[----:B------:R-:W-:Y:S02]  /*03d0*/  UIADD3 UR12, UPT, UPT, UR12, 0x80, URZ ;  /* 0x000000800c0c7890 */ /* 0x000fe4000fffe0ff */
[----:B------:R-:W-:Y:S01]  /*03e0*/  UPRMT UR14, UR14, 0x5410, URZ ;  /* 0x000054100e0e7896 */ /* 0x000fe200080000ff */
[----:B------:R-:W-:-:S04]  /*03f0*/  UMOV UR13, UR17 ;  /* 0x00000011000d7c82 */ /* 0x000fc80008000000 */
[----:B---3--:R1:W-:Y:S04]  /*0400*/  UBLKCP.S.G [UR16], [UR4], UR7 ;  /* 0x00000010040073ba */ /* 0x0083e80008000207 */
[----:B------:R1:W-:Y:S01]  /*0410*/  UBLKCP.S.G [UR12], [UR8], UR14 ;  /* 0x0000000c080073ba */ /* 0x0003e2000800020e */
[----:B------:R1:W-:Y:S01]  /*0420*/  SYNCS.ARRIVE.TRANS64 RZ, [UR17], R2 ;  /* 0x00000002ffff79a7 */ /* 0x0003e20008000011 */
[----:B------:R-:W-:Y:S01]  /*0430*/  NOP ;  /* 0x0000000000007918 */ /* 0x000fe20000000000 */
.L_x_2:
[----:B-1----:R-:W-:Y:S05]  /*0440*/  BSYNC.RECONVERGENT B0 ;  /* 0x0000000000007941 */ /* 0x002fea0003800200 */
.L_x_1:
[----:B------:R-:W1:Y:S08]  /*0450*/  S2UR UR5, SR_CgaCtaId ;  /* 0x00000000000579c3 */ /* 0x000e700000008800 */
[----:B------:R-:W-:Y:S01]  /*0460*/  BAR.SYNC.DEFER_BLOCKING 0x0 ;  /* 0x0000000000007b1d */ /* 0x000fe20000010000 */
[----:B------:R-:W-:-:S05]  /*0470*/  SHF.L.U32 R2, RZ, 0x1f, RZ ;  /* 0x0000001fff027819 */ /* 0x000fca00000006ff */
[----:B------:R-:W-:Y:S02]  /*0480*/  UMOV UR4, 0x400 ;  /* 0x0000040000047882 */ /* 0x000fe40000000000 */
[----:B-1----:R-:W-:-:S12]  /*0490*/  ULEA UR4, UR5, UR4, 0x18 ;  /* 0x0000000405047291 */ /* 0x002fd8000f8ec0ff */
.L_x_3:
[----:B------:R-:W1:Y:S02]  /*04a0*/  SYNCS.PHASECHK.TRANS64.TRYWAIT P0, [UR4], R2 ;  /* 0x00000002ff0075a7 */ /* 0x000e640008001104 */
[----:B-1----:R-:W-:Y:S05]  /*04b0*/  @!P0 BRA `(.L_x_3) ;  /* 0xfffffffc00f88947 */ /* 0x002fea000383ffff */
[----:B------:R-:W-:Y:S05]  /*04c0*/  BRA `(.L_x_4) ;  /* 0x0000001400407947 */ /* 0x000fea0003800000 */
.L_x_0:
[----:B------:R-:W1:Y:S01]  /*04d0*/  S2R R3, SR_TID.Y ;  /* 0x0000000000037919 */ /* 0x000e620000002200 */
[----:B------:R-:W2:Y:S01]  /*04e0*/  LDCU UR9, c[0x0][0x360] ;  /* 0x00006c00ff0977ac */ /* 0x000ea20008000800 */
[----:B------:R-:W-:Y:S01]  /*04f0*/  IMAD.SHL.U32 R4, R0, 0x4, RZ ;  /* 0x0000000400047824 */ /* 0x000fe200078e00ff */
[----:B------:R-:W-:Y:S01]  /*0500*/  BSSY.RECONVERGENT B0, `(.L_x_5) ;  /* 0x00000aa000007945 */ /* 0x000fe20003800200 */
[----:B------:R-:W1:Y:S01]  /*0510*/  S2R R6, SR_TID.Z ;  /* 0x0000000000067919 */ /* 0x000e620000002300 */
[----:B------:R-:W2:Y:S01]  /*0520*/  LDCU UR10, c[0x0][0x364] ;  /* 0x00006c80ff0a77ac */ /* 0x000ea20008000800 */
[----:B------:R-:W3:Y:S01]  /*0530*/  LDC R2, c[0x0][0x368] ;  /* 0x0000da00ff027b82 */ /* 0x000ee20000000800 */
[----:B------:R-:W-:Y:S01]  /*0540*/  SHF.R.S32.HI R5, RZ, 0x1f, R4 ;  /* 0x0000001fff057819 */ /* 0x000fe20000011404 */
[----:B------:R-:W4:Y:S03]  /*0550*/  S2R R8, SR_TID.X ;  /* 0x0000000000087919 */ /* 0x000f260000002100 */
[----:B------:R-:W-:-:S02]  /*0560*/  SHF.R.U64 R4, R4, 0x2, R5 ;  /* 0x0000000204047819 */ /* 0x000fc40000001205 */
[----:B------:R-:W-:Y:S01]  /*0570*/  SHF.R.U32.HI R5, RZ, 0x2, R5 ;  /* 0x00000002ff057819 */ /* 0x000fe20000011605 */
[----:B--2---:R-:W-:Y:S02]  /*0580*/  UIMAD UR4, UR9, UR10, URZ ;  /* 0x0000000a090472a4 */ /* 0x004fe4000f8e02ff */
[----:B-1----:R-:W-:Y:S02]  /*0590*/  IMAD R3, R6, UR10, R3 ;  /* 0x0000000a06037c24 */ /* 0x002fe4000f8e0203 */
[----:B------:R-:W-:Y:S02]  /*05a0*/  IMAD.MOV.U32 R6, RZ, RZ, RZ ;  /* 0x000000ffff067224 */ /* 0x000fe400078e00ff */
[----:B----4-:R-:W-:Y:S02]  /*05b0*/  IMAD R3, R3, UR9, R8 ;  /* 0x0000000903037c24 */ /* 0x010fe4000f8e0208 */
[----:B---3--:R-:W-:Y:S01]  /*05c0*/  IMAD R8, R2, UR4, RZ ;  /* 0x0000000402087c24 */ /* 0x008fe2000f8e02ff */
[----:B------:R-:W-:-:S02]  /*05d0*/  UMOV UR4, URZ ;  /* 0x000000ff00047c82 */ /* 0x000fc40008000000 */
[----:B------:R-:W-:-:S04]  /*05e0*/  ISETP.GT.U32.AND P0, PT, R4, R3, PT ;  /* 0x000000030400720c */ /* 0x000fc80003f04070 */
[----:B------:R-:W-:-:S13]  /*05f0*/  ISETP.GT.U32.AND.EX P0, PT, R5, RZ, PT, P0 ;  /* 0x000000ff0500720c */ /* 0x000fda0003f04100 */
[----:B------:R-:W-:Y:S05]  /*0600*/  @!P0 BRA `(.L_x_6) ;  /* 0x0000000800648947 */ /* 0x000fea0003800000 */
[----:B------:R-:W-:Y:S01]  /*0610*/  IMAD.IADD R9, R8, 0x1, R3 ;  /* 0x0000000108097824 */ /* 0x000fe200078e0203 */
[----:B------:R-:W-:Y:S01]  /*0620*/  BSSY.RECONVERGENT B1, `(.L_x_7) ;  /* 0x0000024000017945 */ /* 0x000fe20003800200 */
[----:B------:R-:W-:-:S03]  /*0630*/  IMAD.MOV.U32 R12, RZ, RZ, -0x1 ;  /* 0xffffffffff0c7424 */ /* 0x000fc600078e00ff */
[CC--:B------:R-:W-:Y:S02]  /*0640*/  ISETP.GT.U32.AND P1, PT, R4.reuse, R9.reuse, PT ;  /* 0x000000090400720c */ /* 0x0c0fe40003f24070 */
[CC--:B------:R-:W-:Y:S02]  /*0650*/  ISETP.GT.U32.AND P0, PT, R4.reuse, R9.reuse, PT ;  /* 0x000000090400720c */ /* 0x0c0fe40003f04070 */
[C---:B------:R-:W-:Y:S02]  /*0660*/  ISETP.GT.U32.AND.EX P1, PT, R5.reuse, RZ, PT, P1 ;  /* 0x000000ff0500720c */ /* 0x040fe40003f24110 */
[----:B------:R-:W-:Y:S02]  /*0670*/  ISETP.GT.U32.AND.EX P0, PT, R5, RZ, PT, P0 ;  /* 0x000000ff0500720c */ /* 0x000fe40003f04100 */
[----:B------:R-:W-:Y:S02]  /*0680*/  SEL R10, R4, R9, P1 ;  /* 0x00000009040a7207 */ /* 0x000fe40000800000 */
[----:B------:R-:W-:-:S02]  /*0690*/  SEL R7, RZ, 0x1, !P0 ;  /* 0x00000001ff077807 */ /* 0x000fc40004000000 */
[----:B------:R-:W-:Y:S02]  /*06a0*/  SEL R11, R5, RZ, P1 ;  /* 0x000000ff050b7207 */ /* 0x000fe40000800000 */
[----:B------:R-:W-:-:S04]  /*06b0*/  IADD3 R14, P0, P1, R10, -R7, -R9 ;  /* 0x800000070a0e7210 */ /* 0x000fc8000791e809 */
[----:B------:R-:W-:-:S04]  /*06c0*/  IADD3.X R15, PT, PT, R11, -0x1, R12, P0, P1 ;  /* 0xffffffff0b0f7810 */ /* 0x000fc800007e240c */
[----:B------:R-:W-:-:S13]  /*06d0*/  ISETP.NE.U32.AND P0, PT, R15, RZ, PT ;  /* 0x000000ff0f00720c */ /* 0x000fda0003f05070 */
[----:B------:R-:W-:Y:S05]  /*06e0*/  @P0 BRA `(.L_x_8) ;  /* 0x0000000000500947 */ /* 0x000fea0003800000 */
[----:B------:R-:W1:Y:S01]  /*06f0*/  I2F.U32.RP R9, R8 ;  /* 0x0000000800097306 */ /* 0x000e620000209000 */
[----:B------:R-:W-:Y:S01]  /*0700*/  IMAD.MOV R13, RZ, RZ, -R8 ;  /* 0x000000ffff0d7224 */ /* 0x000fe200078e0a08 */
[----:B------:R-:W-:-:S06]  /*0710*/  ISETP.NE.U32.AND P2, PT, R8, RZ, PT ;  /* 0x000000ff0800720c */ /* 0x000fcc0003f45070 */
[----:B-1----:R-:W1:Y:S02]  /*0720*/  MUFU.RCP R9, R9 ;  /* 0x0000000900097308 */ /* 0x002e640000001000 */
[----:B-1----:R-:W-:-:S06]  /*0730*/  VIADD R10, R9, 0xffffffe ;  /* 0x0ffffffe090a7836 */ /* 0x002fcc0000000000 */
[----:B------:R1:W2:Y:S02]  /*0740*/  F2I.FTZ.U32.TRUNC.NTZ R11, R10 ;  /* 0x0000000a000b7305 */ /* 0x0002a4000021f000 */
[----:B-1----:R-:W-:Y:S02]  /*0750*/  IMAD.MOV.U32 R10, RZ, RZ, RZ ;  /* 0x000000ffff0a7224 */ /* 0x002fe400078e00ff */
[----:B--2---:R-:W-:-:S04]  /*0760*/  IMAD R13, R13, R11, RZ ;  /* 0x0000000b0d0d7224 */ /* 0x004fc800078e02ff */
[----:B------:R-:W-:-:S06]  /*0770*/  IMAD.HI.U32 R11, R11, R13, R10 ;  /* 0x0000000d0b0b7227 */ /* 0x000fcc00078e000a */
[----:B------:R-:W-:-:S04]  /*0780*/  IMAD.HI.U32 R10, R11, R14, RZ ;  /* 0x0000000e0b0a7227 */ /* 0x000fc800078e00ff */
[----:B------:R-:W-:-:S04]  /*0790*/  IMAD.MOV R11, RZ, RZ, -R10 ;  /* 0x000000ffff0b7224 */ /* 0x000fc800078e0a0a */
[----:B------:R-:W-:-:S05]  /*07a0*/  IMAD R11, R8, R11, R14 ;  /* 0x0000000b080b7224 */ /* 0x000fca00078e020e */
[----:B------:R-:W-:-:S13]  /*07b0*/  ISETP.GE.U32.AND P0, PT, R11, R8, PT ;  /* 0x000000080b00720c */ /* 0x000fda0003f06070 */
[----:B------:R-:W-:Y:S02]  /*07c0*/  @P0 IMAD.IADD R11, R11, 0x1, -R8 ;  /* 0x000000010b0b0824 */ /* 0x000fe400078e0a08 */
[----:B------:R-:W-:-:S03]  /*07d0*/  @P0 VIADD R10, R10, 0x1 ;  /* 0x000000010a0a0836 */ /* 0x000fc60000000000 */
[----:B------:R-:W-:Y:S01]  /*07e0*/  ISETP.GE.U32.AND P1, PT, R11, R8, PT ;  /* 0x000000080b00720c */ /* 0x000fe20003f26070 */
[----:B------:R-:W-:-:S12]  /*07f0*/  IMAD.MOV.U32 R11, RZ, RZ, RZ ;  /* 0x000000ffff0b7224 */ /* 0x000fd800078e00ff */
[----:B------:R-:W-:Y:S02]  /*0800*/  @P1 IADD3 R10, PT, PT, R10, 0x1, RZ ;  /* 0x000000010a0a1810 */ /* 0x000fe40007ffe0ff */
[----:B------:R-:W-:Y:S01]  /*0810*/  @!P2 LOP3.LUT R10, RZ, R8, RZ, 0x33, !PT ;  /* 0x00000008ff0aa212 */ /* 0x000fe200078e33ff */
[----:B------:R-:W-:Y:S06]  /*0820*/  BRA `(.L_x_9) ;  /* 0x00000000000c7947 */ /* 0x000fec0003800000 */
.L_x_8:
[----:B------:R-:W-:Y:S01]  /*0830*/  IMAD.MOV.U32 R9, RZ, RZ, R14 ;  /* 0x000000ffff097224 */ /* 0x000fe200078e000e */
[----:B------:R-:W-:-:S07]  /*0840*/  MOV R14, 0x860 ;  /* 0x00000860000e7802 */ /* 0x000fce0000000f00 */
[----:B------:R-:W-:Y:S05]  /*0850*/  CALL.REL.NOINC `($__internal_0_$__cuda_sm20_div_u64) ;  /* 0x0000001400707944 */ /* 0x000fea0003c00000 */
.L_x_9:
[----:B------:R-:W-:Y:S05]  /*0860*/  BSYNC.RECONVERGENT B1 ;  /* 0x0000000000017941 */ /* 0x000fea0003800200 */
.L_x_7:
[----:B------:R-:W-:Y:S01]  /*0870*/  IADD3 R9, P0, PT, R10, R7, RZ ;  /* 0x000000070a097210 */ /* 0x000fe20007f1e0ff */
[----:B------:R-:W1:Y:S01]  /*0880*/  LDC R13, c[0x0][0x3a0] ;  /* 0x0000e800ff0d7b82 */ /* 0x000e620000000800 */
[----:B------:R-:W-:Y:S01]  /*0890*/  BSSY.RECONVERGENT B1, `(.L_x_10) ;  /* 0x0000033000017945 */ /* 0x000fe20003800200 */
[----:B------:R-:W-:Y:S01]  /*08a0*/  IMAD.MOV.U32 R29, RZ, RZ, R3 ;  /* 0x000000ffff1d7224 */ /* 0x000fe200078e0003 */
[C---:B------:R-:W-:Y:S01]  /*08b0*/  LOP3.LUT R7, R9.reuse, 0x3, RZ, 0xc0, !PT ;  /* 0x0000000309077812 */ /* 0x040fe200078ec0ff */
[----:B------:R-:W-:Y:S01]  /*08c0*/  IMAD.X R10, RZ, RZ, R11, P0 ;  /* 0x000000ffff0a7224 */ /* 0x000fe200000e060b */
[----:B------:R-:W-:Y:S02]  /*08d0*/  ISETP.GE.U32.AND P0, PT, R9, 0x3, PT ;  /* 0x000000030900780c */ /* 0x000fe40003f06070 */
[----:B------:R-:W-:Y:S02]  /*08e0*/  ISETP.NE.U32.AND P1, PT, R7, 0x3, PT ;  /* 0x000000030700780c */ /* 0x000fe40003f25070 */
[----:B------:R-:W-:Y:S01]  /*08f0*/  ISETP.GE.U32.AND.EX P0, PT, R10, RZ, PT, P0 ;  /* 0x000000ff0a00720c */ /* 0x000fe20003f06100 */
[----:B------:R-:W-:Y:S01]  /*0900*/  IMAD.MOV.U32 R10, RZ, RZ, R6 ;  /* 0x000000ffff0a7224 */ /* 0x000fe200078e0006 */
[----:B------:R-:W-:-:S02]  /*0910*/  ISETP.NE.AND.EX P1, PT, RZ, RZ, PT, P1 ;  /* 0x000000ffff00720c */ /* 0x000fc40003f25310 */
[----:B-1----:R-:W-:-:S11]  /*0920*/  SHF.R.S32.HI R11, RZ, 0x1f, R13 ;  /* 0x0000001fff0b7819 */ /* 0x002fd6000001140d */
[----:B------:R-:W-:Y:S05]  /*0930*/  @!P1 BRA `(.L_x_11) ;  /* 0x0000000000a09947 */ /* 0x000fea0003800000 */
[----:B------:R-:W1:Y:S01]  /*0940*/  S2UR UR7, SR_CgaCtaId ;  /* 0x00000000000779c3 */ /* 0x000e620000008800 */
[----:B------:R-:W2:Y:S01]  /*0950*/  LDCU.64 UR12, c[0x0][0x398] ;  /* 0x00007300ff0c77ac */ /* 0x000ea20008000a00 */
[C---:B------:R-:W-:Y:S01]  /*0960*/  IMAD.SHL.U32 R7, R3.reuse, 0x4, RZ ;  /* 0x0000000403077824 */ /* 0x040fe200078e00ff */
[----:B------:R-:W-:Y:S01]  /*0970*/  MOV R29, R3 ;  /* 0x00000003001d7202 */ /* 0x000fe20000000f00 */
[----:B------:R-:W-:Y:S01]  /*0980*/  IMAD.U32 R14, RZ, RZ, UR20 ;  /* 0x00000014ff0e7e24 */ /* 0x000fe2000f8e00ff */
[----:B------:R-:W-:Y:S01]  /*0990*/  UMOV UR5, 0x400 ;  /* 0x0000040000057882 */ /* 0x000fe20000000000 */
[----:B------:R-:W-:Y:S01]  /*09a0*/  IMAD.U32 R15, RZ, RZ, UR21 ;  /* 0x00000015ff0f7e24 */ /* 0x000fe2000f8e00ff */
[----:B------:R-:W-:Y:S01]  /*09b0*/  SHF.L.U64.HI R15, R3, 0x2, R6 ;  /* 0x00000002030f7819 */ /* 0x000fe20000010206 */
[----:B------:R-:W-:Y:S01]  /*09c0*/  IMAD.U32 R12, RZ, RZ, UR6 ;  /* 0x00000006ff0c7e24 */ /* 0x000fe2000f8e00ff */
[----:B------:R-:W-:Y:S01]  /*09d0*/  LEA R10, P1, R14, R7, 0x2 ;  /* 0x000000070e0a7211 */ /* 0x000fe200078210ff */
[----:B------:R-:W-:Y:S01]  /*09e0*/  VIADD R9, R9, 0x1 ;  /* 0x0000000109097836 */ /* 0x000fe20000000000 */
[----:B------:R-:W-:Y:S01]  /*09f0*/  UIADD3 UR5, UPT, UPT, UR5, 0x80, URZ ;  /* 0x0000008005057890 */ /* 0x000fe2000fffe0ff */
[----:B------:R-:W-:Y:S01]  /*0a00*/  IMAD R7, R2, UR10, RZ ;  /* 0x0000000a02077c24 */ /* 0x000fe2000f8e02ff */
[----:B------:R-:W-:-:S02]  /*0a10*/  LEA.HI.X R14, R14, R15, R12, 0x2, P1 ;  /* 0x0000000f0e0e7211 */ /* 0x000fc400008f140c */
[----:B------:R-:W-:Y:S01]  /*0a20*/  LOP3.LUT R9, R9, 0x3, RZ, 0xc0, !PT ;  /* 0x0000000309097812 */ /* 0x000fe200078ec0ff */
[----:B------:R-:W-:Y:S01]  /*0a30*/  IMAD R7, R7, UR9, RZ ;  /* 0x0000000907077c24 */ /* 0x000fe2000f8e02ff */
[----:B--2---:R-:W-:Y:S01]  /*0a40*/  IADD3 R17, P1, P2, R10, UR12, R13 ;  /* 0x0000000c0a117c10 */ /* 0x004fe2000fa3e00d */
[----:B------:R-:W-:-:S03]  /*0a50*/  IMAD.MOV.U32 R10, RZ, RZ, R6 ;  /* 0x000000ffff0a7224 */ /* 0x000fc600078e0006 */
[----:B------:R-:W-:Y:S01]  /*0a60*/  IADD3.X R18, PT, PT, R14, UR13, R11, P1, P2 ;  /* 0x0000000d0e127c10 */ /* 0x000fe20008fe440b */
[----:B-1----:R-:W-:Y:S01]  /*0a70*/  ULEA UR5, UR7, UR5, 0x18 ;  /* 0x0000000507057291 */ /* 0x002fe2000f8ec0ff */
[----:B------:R-:W-:-:S05]  /*0a80*/  IADD3 R9, P1, PT, RZ, -R9, RZ ;  /* 0x80000009ff097210 */ /* 0x000fca0007f3e0ff */
[----:B------:R-:W-:Y:S02]  /*0a90*/  VIADD R12, R13, UR5 ;  /* 0x000000050d0c7c36 */ /* 0x000fe40008000000 */
[----:B------:R-:W-:Y:S02]  /*0aa0*/  IMAD.X R16, RZ, RZ, -0x1, P1 ;  /* 0xffffffffff107424 */ /* 0x000fe400008e06ff */
[----:B------:R-:W-:-:S07]  /*0ab0*/  IMAD R12, R3, 0x4, R12 ;  /* 0x00000004030c7824 */ /* 0x000fce00078e020c */
.L_x_12:
[----:B------:R-:W-:Y:S01]  /*0ac0*/  IADD3 R9, P1, PT, R9, 0x1, RZ ;  /* 0x0000000109097810 */ /* 0x000fe20007f3e0ff */
[----:B------:R-:W-:Y:S01]  /*0ad0*/  IMAD.MOV.U32 R14, RZ, RZ, R17 ;  /* 0x000000ffff0e7224 */ /* 0x000fe200078e0011 */
[C---:B------:R-:W-:Y:S01]  /*0ae0*/  IADD3 R29, P2, PT, R8.reuse, R29, RZ ;  /* 0x0000001d081d7210 */ /* 0x040fe20007f5e0ff */
[----:B------:R-:W-:Y:S01]  /*0af0*/  IMAD.MOV.U32 R15, RZ, RZ, R18 ;  /* 0x000000ffff0f7224 */ /* 0x000fe200078e0012 */
[C---:B------:R-:W-:Y:S01]  /*0b00*/  LEA R17, P3, R8.reuse, R17, 0x2 ;  /* 0x0000001108117211 */ /* 0x040fe200078610ff */
[----:B------:R-:W-:Y:S01]  /*0b10*/  IMAD.X R16, RZ, RZ, R16, P1 ;  /* 0x000000ffff107224 */ /* 0x000fe200008e0610 */
[----:B------:R-:W-:Y:S01]  /*0b20*/  ISETP.NE.U32.AND P1, PT, R9, RZ, PT ;  /* 0x000000ff0900720c */ /* 0x000fe20003f25070 */
[----:B------:R-:W-:Y:S01]  /*0b30*/  IMAD.X R10, RZ, RZ, R10, P2 ;  /* 0x000000ffff0a7224 */ /* 0x000fe200010e060a */
[----:B------:R-:W-:Y:S01]  /*0b40*/  @!PT LDS RZ, [RZ] ;  /* 0x00000000fffff984 */ /* 0x000fe20000000800 */
[----:B------:R-:W-:Y:S01]  /*0b50*/  @!PT LDS RZ, [RZ] ;  /* 0x00000000fffff984 */ /* 0x000fe20000000800 */
[----:B------:R-:W-:Y:S01]  /*0b60*/  @!PT LDS RZ, [RZ] ;  /* 0x00000000fffff984 */ /* 0x000fe20000000800 */
[----:B------:R1:W-:Y:S01]  /*0b70*/  LDGSTS.E [R12], desc[UR22][R14.64] ;  /* 0x000000000e0c7fae */ /* 0x0003e2000b9a1016 */
[----:B------:R-:W-:Y:S02]  /*0b80*/  LEA.HI.X R18, R8, R18, RZ, 0x2, P3 ;  /* 0x0000001208127211 */ /* 0x000fe400018f14ff */
[----:B------:R-:W-:Y:S01]  /*0b90*/  ISETP.NE.AND.EX P1, PT, R16, RZ, PT, P1 ;  /* 0x000000ff1000720c */ /* 0x000fe20003f25310 */
[----:B-1----:R-:W-:-:S12]  /*0ba0*/  IMAD R12, R7, 0x4, R12 ;  /* 0x00000004070c7824 */ /* 0x002fd800078e020c */
[----:B------:R-:W-:Y:S05]  /*0bb0*/  @P1 BRA `(.L_x_12) ;  /* 0xfffffffc00c01947 */ /* 0x000fea000383ffff */
.L_x_11:
[----:B------:R-:W-:Y:S05]  /*0bc0*/  BSYNC.RECONVERGENT B1 ;  /* 0x0000000000017941 */ /* 0x000fea0003800200 */
.L_x_10:
[----:B------:R-:W-:Y:S05]  /*0bd0*/  @!P0 BRA `(.L_x_6) ;  /* 0x0000000000f08947 */ /* 0x000fea0003800000 */
[----:B------:R-:W1:Y:S01]  /*0be0*/  S2UR UR8, SR_CgaCtaId ;  /* 0x00000000000879c3 */ /* 0x000e620000008800 */
[----:B------:R-:W2:Y:S01]  /*0bf0*/  LDCU.64 UR12, c[0x0][0x398] ;  /* 0x00007300ff0c77ac */ /* 0x000ea20008000a00 */
[C---:B------:R-:W-:Y:S01]  /*0c00*/  IMAD.SHL.U32 R9, R29.reuse, 0x4, RZ ;  /* 0x000000041d097824 */ /* 0x040fe200078e00ff */
[----:B------:R-:W-:Y:S01]  /*0c10*/  MOV R14, UR20 ;  /* 0x00000014000e7c02 */ /* 0x000fe20008000f00 */
[----:B------:R-:W-:Y:S01]  /*0c20*/  IMAD.U32 R15, RZ, RZ, UR21 ;  /* 0x00000015ff0f7e24 */ /* 0x000fe2000f8e00ff */
[C---:B------:R-:W-:Y:S01]  /*0c30*/  SHF.L.U64.HI R15, R29.reuse, 0x2, R10 ;  /* 0x000000021d0f7819 */ /* 0x040fe2000001020a */
[----:B------:R-:W-:Y:S01]  /*0c40*/  IMAD.U32 R12, RZ, RZ, UR6 ;  /* 0x00000006ff0c7e24 */ /* 0x000fe2000f8e00ff */
[----:B------:R-:W-:Y:S01]  /*0c50*/  LEA R9, P0, R14, R9, 0x2 ;  /* 0x000000090e097211 */ /* 0x000fe200078010ff */
[----:B------:R-:W-:Y:S01]  /*0c60*/  UMOV UR7, 0x400 ;  /* 0x0000040000077882 */ /* 0x000fe20000000000 */
[----:B------:R-:W-:Y:S01]  /*0c70*/  IMAD.SHL.U32 R18, R8, 0x4, RZ ;  /* 0x0000000408127824 */ /* 0x000fe200078e00ff */
[----:B------:R-:W-:Y:S01]  /*0c80*/  UIADD3 UR7, UPT, UPT, UR7, 0x80, URZ ;  /* 0x0000008007077890 */ /* 0x000fe2000fffe0ff */
[----:B------:R-:W-:Y:S01]  /*0c90*/  LEA.HI.X R12, R14, R15, R12, 0x2, P0 ;  /* 0x0000000f0e0c7211 */ /* 0x000fe200000f140c */
[----:B------:R-:W-:Y:S01]  /*0ca0*/  IMAD R24, R2, UR10, RZ ;  /* 0x0000000a02187c24 */ /* 0x000fe2000f8e02ff */
[----:B------:R-:W-:Y:S01]  /*0cb0*/  IADD3 R14, P0, PT, R29, UR20, RZ ;  /* 0x000000141d0e7c10 */ /* 0x000fe2000ff1e0ff */
[----:B------:R-:W-:Y:S01]  /*0cc0*/  UMOV UR5, URZ ;  /* 0x000000ff00057c82 */ /* 0x000fe20008000000 */
[----:B------:R-:W-:Y:S01]  /*0cd0*/  SHF.R.U32.HI R19, RZ, 0x1e, R8 ;  /* 0x0000001eff137819 */ /* 0x000fe20000011608 */
[----:B------:R-:W-:Y:S01]  /*0ce0*/  IMAD R24, R24, UR9, RZ ;  /* 0x0000000918187c24 */ /* 0x000fe2000f8e02ff */
[----:B------:R-:W-:-:S02]  /*0cf0*/  IADD3.X R15, PT, PT, R10, UR6, RZ, P0, !PT ;  /* 0x000000060a0f7c10 */ /* 0x000fc400087fe4ff */
[----:B--2---:R-:W-:Y:S02]  /*0d00*/  IADD3 R7, P1, PT, R13, UR12, RZ ;  /* 0x0000000c0d077c10 */ /* 0x004fe4000ff3e0ff */
[C---:B------:R-:W-:Y:S01]  /*0d10*/  SHF.L.U64.HI R15, R14.reuse, 0x2, R15 ;  /* 0x000000020e0f7819 */ /* 0x040fe2000001020f */
[----:B------:R-:W-:Y:S01]  /*0d20*/  IMAD.SHL.U32 R14, R14, 0x4, RZ ;  /* 0x000000040e0e7824 */ /* 0x000fe200078e00ff */
[----:B------:R-:W-:Y:S01]  /*0d30*/  IADD3.X R11, PT, PT, R11, UR13, RZ, P1, !PT ;  /* 0x0000000d0b0b7c10 */ /* 0x000fe20008ffe4ff */
[----:B-1----:R-:W-:Y:S01]  /*0d40*/  ULEA UR7, UR8, UR7, 0x18 ;  /* 0x0000000708077291 */ /* 0x002fe2000f8ec0ff */
[-C--:B------:R-:W-:Y:S01]  /*0d50*/  IADD3 R22, P1, PT, R18, R9.reuse, RZ ;  /* 0x0000000912167210 */ /* 0x080fe20007f3e0ff */
[C---:B------:R-:W-:Y:S01]  /*0d60*/  IMAD.WIDE.U32 R14, R8.reuse, 0xc, R14 ;  /* 0x0000000c080e7825 */ /* 0x040fe200078e000e */
[----:B------:R-:W-:-:S03]  /*0d70*/  LEA R20, P0, R8, R9, 0x3 ;  /* 0x0000000908147211 */ /* 0x000fc600078018ff */
[----:B------:R-:W-:Y:S01]  /*0d80*/  VIADD R16, R13, UR7 ;  /* 0x000000070d107c36 */ /* 0x000fe20008000000 */
[----:B------:R-:W-:Y:S01]  /*0d90*/  LEA.HI.X R26, R8, R12, RZ, 0x3, P0 ;  /* 0x0000000c081a7211 */ /* 0x000fe200000f1cff */
[----:B------:R-:W-:Y:S02]  /*0da0*/  IMAD.X R28, R19, 0x1, R12, P1 ;  /* 0x00000001131c7824 */ /* 0x000fe400008e060c */
[----:B------:R-:W-:Y:S02]  /*0db0*/  IMAD R13, R29, 0x4, R16 ;  /* 0x000000041d0d7824 */ /* 0x000fe400078e0210 */
[----:B------:R-:W-:Y:S02]  /*0dc0*/  VIADD R23, R15, UR5 ;  /* 0x000000050f177c36 */ /* 0x000fe40008000000 */
[C-C-:B------:R-:W-:Y:S02]  /*0dd0*/  IMAD R21, R24.reuse, 0x4, R13.reuse ;  /* 0x0000000418157824 */ /* 0x140fe400078e020d */
[----:B------:R-:W-:-:S02]  /*0de0*/  IMAD R25, R24, 0x8, R13 ;  /* 0x0000000818197824 */ /* 0x000fc400078e020d */
[----:B------:R-:W-:-:S07]  /*0df0*/  IMAD R27, R24, 0xc, R13 ;  /* 0x0000000c181b7824 */ /* 0x000fce00078e020d */
.L_x_13:
[----:B------:R-:W-:-:S04]  /*0e00*/  IADD3 R16, P0, PT, R7, R9, RZ ;  /* 0x0000000907107210 */ /* 0x000fc80007f1e0ff */
[----:B------:R-:W-:-:S05]  /*0e10*/  IADD3.X R17, PT, PT, R11, R12, RZ, P0, !PT ;  /* 0x0000000c0b117210 */ /* 0x000fca00007fe4ff */
[----:B------:R-:W-:Y:S01]  /*0e20*/  @!PT LDS RZ, [RZ] ;  /* 0x00000000fffff984 */ /* 0x000fe20000000800 */
[----:B------:R-:W-:Y:S01]  /*0e30*/  @!PT LDS RZ, [RZ] ;  /* 0x00000000fffff984 */ /* 0x000fe20000000800 */
[----:B------:R-:W-:Y:S01]  /*0e40*/  @!PT LDS RZ, [RZ] ;  /* 0x00000000fffff984 */ /* 0x000fe20000000800 */
[----:B------:R1:W-:Y:S02]  /*0e50*/  LDGSTS.E [R13], desc[UR22][R16.64] ;  /* 0x00000000100d7fae */ /* 0x0003e4000b9a1016 */
[----:B-1----:R-:W-:Y:S01]  /*0e60*/  IADD3 R16, P0, PT, R7, R22, RZ ;  /* 0x0000001607107210 */ /* 0x002fe20007f1e0ff */
[----:B------:R-:W-:-:S04]  /*0e70*/  IMAD R13, R24, 0x10, R13 ;  /* 0x00000010180d7824 */ /* 0x000fc800078e020d */
[----:B------:R-:W-:-:S05]  /*0e80*/  IMAD.X R17, R11, 0x1, R28, P0 ;  /* 0x000000010b117824 */ /* 0x000fca00000e061c */
[----:B------:R1:W-:Y:S02]  /*0e90*/  LDGSTS.E [R21], desc[UR22][R16.64] ;  /* 0x0000000010157fae */ /* 0x0003e4000b9a1016 */
[----:B-1----:R-:W-:Y:S01]  /*0ea0*/  IADD3 R16, P0, PT, R7, R20, RZ ;  /* 0x0000001407107210 */ /* 0x002fe20007f1e0ff */
[----:B------:R-:W-:-:S04]  /*0eb0*/  IMAD R21, R24, 0x10, R21 ;  /* 0x0000001018157824 */ /* 0x000fc800078e0215 */
[----:B------:R-:W-:-:S05]  /*0ec0*/  IMAD.X R17, R11, 0x1, R26, P0 ;  /* 0x000000010b117824 */ /* 0x000fca00000e061a */
[----:B------:R1:W-:Y:S02]  /*0ed0*/  LDGSTS.E [R25], desc[UR22][R16.64] ;  /* 0x0000000010197fae */ /* 0x0003e4000b9a1016 */
[----:B-1----:R-:W-:Y:S01]  /*0ee0*/  IADD3 R16, P0, PT, R7, R14, RZ ;  /* 0x0000000e07107210 */ /* 0x002fe20007f1e0ff */
[----:B------:R-:W-:Y:S01]  /*0ef0*/  IMAD R25, R24, 0x10, R25 ;  /* 0x0000001018197824 */ /* 0x000fe200078e0219 */
[----:B------:R-:W-:-:S03]  /*0f00*/  LEA R7, P1, R8, R7, 0x4 ;  /* 0x0000000708077211 */ /* 0x000fc600078220ff */
[----:B------:R-:W-:Y:S01]  /*0f10*/  IMAD.X R17, R11, 0x1, R23, P0 ;  /* 0x000000010b117824 */ /* 0x000fe200000e0617 */
[----:B------:R-:W-:Y:S02]  /*0f20*/  IADD3 R29, P0, PT, R18, R29, RZ ;  /* 0x0000001d121d7210 */ /* 0x000fe40007f1e0ff */
[----:B------:R-:W-:Y:S02]  /*0f30*/  LEA.HI.X R11, R8, R11, RZ, 0x4, P1 ;  /* 0x0000000b080b7211 */ /* 0x000fe400008f24ff */
[----:B------:R1:W-:Y:S01]  /*0f40*/  LDGSTS.E [R27], desc[UR22][R16.64] ;  /* 0x00000000101b7fae */ /* 0x0003e2000b9a1016 */
[----:B------:R-:W-:Y:S01]  /*0f50*/  IMAD.X R10, R19, 0x1, R10, P0 ;  /* 0x00000001130a7824 */ /* 0x000fe200000e060a */
[----:B------:R-:W-:-:S04]  /*0f60*/  ISETP.GE.U32.AND P0, PT, R29, R4, PT ;  /* 0x000000041d00720c */ /* 0x000fc80003f06070 */
[----:B------:R-:W-:Y:S01]  /*0f70*/  ISETP.GE.U32.AND.EX P0, PT, R10, R5, PT, P0 ;  /* 0x000000050a00720c */ /* 0x000fe20003f06100 */
[----:B-1----:R-:W-:-:S12]  /*0f80*/  IMAD R27, R24, 0x10, R27 ;  /* 0x00000010181b7824 */ /* 0x002fd800078e021b */
[----:B------:R-:W-:Y:S05]  /*0f90*/  @!P0 BRA `(.L_x_13) ;  /* 0xfffffffc00988947 */ /* 0x000fea000383ffff */
.L_x_6:
[----:B------:R-:W-:Y:S05]  /*0fa0*/  BSYNC.RECONVERGENT B0 ;  /* 0x0000000000007941 */ /* 0x000fea0003800200 */
.L_x_5:
[----:B------:R-:W-:Y:S01]  /*0fb0*/  ISETP.GT.U32.AND P0, PT, R4, R3, PT ;  /* 0x000000030400720c */ /* 0x000fe20003f04070 */
[----:B------:R-:W0:Y:S01]  /*0fc0*/  LDGDEPBAR ;  /* 0x00000000000079af */ /* 0x000e220000000000 */
[----:B------:R-:W-:Y:S02]  /*0fd0*/  BSSY.RECONVERGENT B0, `(.L_x_14) ;  /* 0x000009c000007945 */ /* 0x000fe40003800200 */
[----:B------:R-:W-:-:S13]  /*0fe0*/  ISETP.GT.U32.AND.EX P0, PT, R5, R6, PT, P0 ;  /* 0x000000060500720c */ /* 0x000fda0003f04100 */
        /* <DEDUP_REMOVED lines=17> */
[----:B------:R-:W-:Y:S01]  /*1100*/  ISETP.NE.U32.AND P2, PT, R8, RZ, PT ;  /* 0x000000ff0800720c */ /* 0x000fe20003f45070 */
[----:B------:R-:W-:-:S05]  /*1110*/  IMAD.MOV.U32 R10, RZ, RZ, RZ ;  /* 0x000000ffff0a7224 */ /* 0x000fca00078e00ff */
[----:B-1----:R-:W1:Y:S02]  /*1120*/  MUFU.RCP R13, R13 ;  /* 0x0000000d000d7308 */ /* 0x002e640000001000 */
[----:B-1----:R-:W-:-:S06]  /*1130*/  IADD3 R11, PT, PT, R13, 0xffffffe, RZ ;  /* 0x0ffffffe0d0b7810 */ /* 0x002fcc0007ffe0ff */
[----:B------:R-:W1:Y:S02]  /*1140*/  F2I.FTZ.U32.TRUNC.NTZ R11, R11 ;  /* 0x0000000b000b7305 */ /* 0x000e64000021f000 */
[----:B-1----:R-:W-:-:S04]  /*1150*/  IMAD R9, R9, R11, RZ ;  /* 0x0000000b09097224 */ /* 0x002fc800078e02ff */
[----:B------:R-:W-:-:S04]  /*1160*/  IMAD.HI.U32 R9, R11, R9, R10 ;  /* 0x000000090b097227 */ /* 0x000fc800078e000a */
[----:B------:R-:W-:Y:S02]  /*1170*/  IMAD.MOV.U32 R11, RZ, RZ, RZ ;  /* 0x000000ffff0b7224 */ /* 0x000fe400078e00ff */
[----:B------:R-:W-:-:S04]  /*1180*/  IMAD.HI.U32 R10, R9, R12, RZ ;  /* 0x0000000c090a7227 */ /* 0x000fc800078e00ff */
[----:B------:R-:W-:-:S04]  /*1190*/  IMAD.MOV R9, RZ, RZ, -R10 ;  /* 0x000000ffff097224 */ /* 0x000fc800078e0a0a */
[----:B------:R-:W-:-:S05]  /*11a0*/  IMAD R9, R8, R9, R12 ;  /* 0x0000000908097224 */ /* 0x000fca00078e020c */
[----:B------:R-:W-:-:S13]  /*11b0*/  ISETP.GE.U32.AND P0, PT, R9, R8, PT ;  /* 0x000000080900720c */ /* 0x000fda0003f06070 */
[----:B------:R-:W-:Y:S02]  /*11c0*/  @P0 IMAD.IADD R9, R9, 0x1, -R8 ;  /* 0x0000000109090824 */ /* 0x000fe400078e0a08 */
[----:B------:R-:W-:-:S03]  /*11d0*/  @P0 VIADD R10, R10, 0x1 ;  /* 0x000000010a0a0836 */ /* 0x000fc60000000000 */
[----:B------:R-:W-:-:S13]  /*11e0*/  ISETP.GE.U32.AND P1, PT, R9, R8, PT ;  /* 0x000000080900720c */ /* 0x000fda0003f26070 */
[----:B------:R-:W-:Y:S01]  /*11f0*/  @P1 VIADD R10, R10, 0x1 ;  /* 0x000000010a0a1836 */ /* 0x000fe20000000000 */
[----:B------:R-:W-:Y:S01]  /*1200*/  @!P2 LOP3.LUT R10, RZ, R8, RZ, 0x33, !PT ;  /* 0x00000008ff0aa212 */ /* 0x000fe200078e33ff */
[----:B------:R-:W-:Y:S06]  /*1210*/  BRA `(.L_x_18) ;  /* 0x00000000000c7947 */ /* 0x000fec0003800000 */
.L_x_17:
[----:B------:R-:W-:Y:S01]  /*1220*/  IMAD.MOV.U32 R9, RZ, RZ, R12 ;  /* 0x000000ffff097224 */ /* 0x000fe200078e000c */
[----:B------:R-:W-:-:S07]  /*1230*/  MOV R14, 0x1250 ;  /* 0x00001250000e7802 */ /* 0x000fce0000000f00 */
[----:B------:R-:W-:Y:S05]  /*1240*/  CALL.REL.NOINC `($__internal_0_$__cuda_sm20_div_u64) ;  /* 0x0000000800f47944 */ /* 0x000fea0003c00000 */
.L_x_18:
[----:B------:R-:W-:Y:S05]  /*1250*/  BSYNC.RECONVERGENT B1 ;  /* 0x0000000000017941 */ /* 0x000fea0003800200 */
.L_x_16:
[----:B------:R-:W-:Y:S01]  /*1260*/  IADD3 R7, P0, PT, R10, R7, RZ ;  /* 0x000000070a077210 */ /* 0x000fe20007f1e0ff */
[----:B------:R-:W1:Y:S01]  /*1270*/  LDC R12, c[0x0][0x3b0] ;  /* 0x0000ec00ff0c7b82 */ /* 0x000e620000000800 */
[----:B------:R-:W-:Y:S02]  /*1280*/  BSSY.RECONVERGENT B1, `(.L_x_19) ;  /* 0x0000031000017945 */ /* 0x000fe40003800200 */
[C---:B------:R-:W-:Y:S01]  /*1290*/  LOP3.LUT R9, R7.reuse, 0x3, RZ, 0xc0, !PT ;  /* 0x0000000307097812 */ /* 0x040fe200078ec0ff */
[----:B------:R-:W-:Y:S01]  /*12a0*/  IMAD.X R10, RZ, RZ, R11, P0 ;  /* 0x000000ffff0a7224 */ /* 0x000fe200000e060b */
[----:B------:R-:W-:Y:S02]  /*12b0*/  ISETP.GE.U32.AND P0, PT, R7, 0x3, PT ;  /* 0x000000030700780c */ /* 0x000fe40003f06070 */
[----:B------:R-:W-:Y:S02]  /*12c0*/  ISETP.NE.U32.AND P1, PT, R9, 0x3, PT ;  /* 0x000000030900780c */ /* 0x000fe40003f25070 */
[----:B------:R-:W-:-:S02]  /*12d0*/  ISETP.GE.U32.AND.EX P0, PT, R10, RZ, PT, P0 ;  /* 0x000000ff0a00720c */ /* 0x000fc40003f06100 */
[----:B------:R-:W-:Y:S02]  /*12e0*/  ISETP.NE.AND.EX P1, PT, RZ, RZ, PT, P1 ;  /* 0x000000ffff00720c */ /* 0x000fe40003f25310 */
[----:B-1----:R-:W-:-:S11]  /*12f0*/  SHF.R.S32.HI R13, RZ, 0x1f, R12 ;  /* 0x0000001fff0d7819 */ /* 0x002fd6000001140c */
[----:B------:R-:W-:Y:S05]  /*1300*/  @!P1 BRA `(.L_x_20) ;  /* 0x0000000000a09947 */ /* 0x000fea0003800000 */
[----:B------:R-:W1:Y:S01]  /*1310*/  S2UR UR7, SR_CgaCtaId ;  /* 0x00000000000779c3 */ /* 0x000e620000008800 */
[----:B------:R-:W2:Y:S01]  /*1320*/  LDCU.64 UR12, c[0x0][0x3a8] ;  /* 0x00007500ff0c77ac */ /* 0x000ea20008000a00 */
[----:B------:R-:W-:Y:S01]  /*1330*/  IMAD.U32 R10, RZ, RZ, UR20 ;  /* 0x00000014ff0a7e24 */ /* 0x000fe2000f8e00ff */
[----:B------:R-:W-:Y:S01]  /*1340*/  SHF.L.U32 R15, R3, 0x2, RZ ;  /* 0x00000002030f7819 */ /* 0x000fe200000006ff */
[----:B------:R-:W-:Y:S01]  /*1350*/  VIADD R9, R7, 0x1 ;  /* 0x0000000107097836 */ /* 0x000fe20000000000 */
[----:B------:R-:W-:Y:S01]  /*1360*/  UMOV UR5, 0x400 ;  /* 0x0000040000057882 */ /* 0x000fe20000000000 */
[----:B------:R-:W-:Y:S01]  /*1370*/  IMAD.U32 R16, RZ, RZ, UR6 ;  /* 0x00000006ff107e24 */ /* 0x000fe2000f8e00ff */
[----:B------:R-:W-:Y:S01]  /*1380*/  UIADD3 UR5, UPT, UPT, UR5, 0x80, URZ ;  /* 0x0000008005057890 */ /* 0x000fe2000fffe0ff */
[----:B------:R-:W3:Y:S01]  /*1390*/  LDC R14, c[0x0][0x388] ;  /* 0x0000e200ff0e7b82 */ /* 0x000ee20000000800 */
[----:B------:R-:W-:Y:S01]  /*13a0*/  SHF.L.U64.HI R7, R3, 0x2, R6 ;  /* 0x0000000203077819 */ /* 0x000fe20000010206 */
[----:B------:R-:W-:Y:S01]  /*13b0*/  IMAD.U32 R11, RZ, RZ, UR21 ;  /* 0x00000015ff0b7e24 */ /* 0x000fe2000f8e00ff */
[----:B------:R-:W-:Y:S01]  /*13c0*/  LEA R15, P1, R10, R15, 0x2 ;  /* 0x0000000f0a0f7211 */ /* 0x000fe200078210ff */
[----:B------:R-:W-:Y:S01]  /*13d0*/  IMAD R11, R2, UR10, RZ ;  /* 0x0000000a020b7c24 */ /* 0x000fe2000f8e02ff */
[----:B------:R-:W-:-:S02]  /*13e0*/  LOP3.LUT R9, R9, 0x3, RZ, 0xc0, !PT ;  /* 0x0000000309097812 */ /* 0x000fc400078ec0ff */
[----:B------:R-:W-:Y:S01]  /*13f0*/  LEA.HI.X R16, R10, R7, R16, 0x2, P1 ;  /* 0x000000070a107211 */ /* 0x000fe200008f1410 */
[----:B------:R-:W-:Y:S01]  /*1400*/  IMAD R18, R11, UR9, RZ ;  /* 0x000000090b127c24 */ /* 0x000fe2000f8e02ff */
[----:B------:R-:W-:Y:S02]  /*1410*/  IADD3 R9, P3, PT, RZ, -R9, RZ ;  /* 0x80000009ff097210 */ /* 0x000fe40007f7e0ff */
[----:B--2---:R-:W-:-:S04]  /*1420*/  IADD3 R15, P1, P2, R15, UR12, R12 ;  /* 0x0000000c0f0f7c10 */ /* 0x004fc8000fa3e00c */
[----:B------:R-:W-:Y:S01]  /*1430*/  IADD3.X R16, PT, PT, R16, UR13, R13, P1, P2 ;  /* 0x0000000d10107c10 */ /* 0x000fe20008fe440d */
[----:B-1----:R-:W-:-:S06]  /*1440*/  ULEA UR5, UR7, UR5, 0x18 ;  /* 0x0000000507057291 */ /* 0x002fcc000f8ec0ff */
[----:B------:R-:W-:-:S04]  /*1450*/  VIADD R7, R12, UR5 ;  /* 0x000000050c077c36 */ /* 0x000fc80008000000 */
[----:B---3--:R-:W-:Y:S02]  /*1460*/  IMAD R10, R14, 0x200, R7 ;  /* 0x000002000e0a7824 */ /* 0x008fe400078e0207 */
[----:B------:R-:W-:Y:S02]  /*1470*/  IMAD.X R14, RZ, RZ, -0x1, P3 ;  /* 0xffffffffff0e7424 */ /* 0x000fe400018e06ff */
[----:B------:R-:W-:-:S07]  /*1480*/  IMAD R7, R3, 0x4, R10 ;  /* 0x0000000403077824 */ /* 0x000fce00078e020a */
.L_x_21:
[----:B------:R-:W-:Y:S01]  /*1490*/  IADD3 R9, P1, PT, R9, 0x1, RZ ;  /* 0x0000000109097810 */ /* 0x000fe20007f3e0ff */
[----:B------:R-:W-:Y:S01]  /*14a0*/  IMAD.MOV.U32 R10, RZ, RZ, R15 ;  /* 0x000000ffff0a7224 */ /* 0x000fe200078e000f */
[C---:B------:R-:W-:Y:S01]  /*14b0*/  IADD3 R3, P2, PT, R8.reuse, R3, RZ ;  /* 0x0000000308037210 */ /* 0x040fe20007f5e0ff */
[----:B------:R-:W-:Y:S01]  /*14c0*/  IMAD.MOV.U32 R11, RZ, RZ, R16 ;  /* 0x000000ffff0b7224 */ /* 0x000fe200078e0010 */
[----:B------:R-:W-:Y:S01]  /*14d0*/  LEA R15, P3, R8, R15, 0x2 ;  /* 0x0000000f080f7211 */ /* 0x000fe200078610ff */
[----:B------:R-:W-:Y:S01]  /*14e0*/  IMAD.X R14, RZ, RZ, R14, P1 ;  /* 0x000000ffff0e7224 */ /* 0x000fe200008e060e */
[----:B------:R-:W-:Y:S02]  /*14f0*/  ISETP.NE.U32.AND P1, PT, R9, RZ, PT ;  /* 0x000000ff0900720c */ /* 0x000fe40003f25070 */
[----:B------:R-:W-:Y:S01]  /*1500*/  @!PT LDS RZ, [RZ] ;  /* 0x00000000fffff984 */ /* 0x000fe20000000800 */
[----:B------:R-:W-:Y:S01]  /*1510*/  @!PT LDS RZ, [RZ] ;  /* 0x00000000fffff984 */ /* 0x000fe20000000800 */
[----:B------:R-:W-:Y:S01]  /*1520*/  @!PT LDS RZ, [RZ] ;  /* 0x00000000fffff984 */ /* 0x000fe20000000800 */
[----:B------:R1:W-:Y:S01]  /*1530*/  LDGSTS.E [R7+0x80], desc[UR22][R10.64] ;  /* 0x000800000a077fae */ /* 0x0003e2000b9a1016 */
[----:B------:R-:W-:Y:S02]  /*1540*/  IADD3.X R6, PT, PT, RZ, R6, RZ, P2, !PT ;  /* 0x00000006ff067210 */ /* 0x000fe400017fe4ff */
[----:B------:R-:W-:-:S02]  /*1550*/  ISETP.NE.AND.EX P1, PT, R14, RZ, PT, P1 ;  /* 0x000000ff0e00720c */ /* 0x000fc40003f25310 */
[----:B------:R-:W-:Y:S01]  /*1560*/  LEA.HI.X R16, R8, R16, RZ, 0x2, P3 ;  /* 0x0000001008107211 */ /* 0x000fe200018f14ff */
[----:B-1----:R-:W-:-:S10]  /*1570*/  IMAD R7, R18, 0x4, R7 ;  /* 0x0000000412077824 */ /* 0x002fd400078e0207 */
[----:B------:R-:W-:Y:S05]  /*1580*/  @P1 BRA `(.L_x_21) ;  /* 0xfffffffc00c01947 */ /* 0x000fea000383ffff */
.L_x_20:
[----:B------:R-:W-:Y:S05]  /*1590*/  BSYNC.RECONVERGENT B1 ;  /* 0x0000000000017941 */ /* 0x000fea0003800200 */
.L_x_19:
[----:B------:R-:W-:Y:S05]  /*15a0*/  @!P0 BRA `(.L_x_15) ;  /* 0x0000000000f88947 */ /* 0x000fea0003800000 */
[----:B------:R-:W1:Y:S01]  /*15b0*/  S2UR UR7, SR_CgaCtaId ;  /* 0x00000000000779c3 */ /* 0x000e620000008800 */
[----:B------:R-:W-:Y:S01]  /*15c0*/  UMOV UR5, 0x400 ;  /* 0x0000040000057882 */ /* 0x000fe20000000000 */
[----:B------:R-:W2:Y:S01]  /*15d0*/  LDCU.64 UR12, c[0x0][0x3a8] ;  /* 0x00007500ff0c77ac */ /* 0x000ea20008000a00 */
[C---:B------:R-:W-:Y:S01]  /*15e0*/  IADD3 R14, P0, PT, R3.reuse, UR20, RZ ;  /* 0x00000014030e7c10 */ /* 0x040fe2000ff1e0ff */
[C---:B------:R-:W-:Y:S01]  /*15f0*/  IMAD.SHL.U32 R9, R3.reuse, 0x4, RZ ;  /* 0x0000000403097824 */ /* 0x040fe200078e00ff */
[----:B------:R-:W-:Y:S01]  /*1600*/  UIADD3 UR5, UPT, UPT, UR5, 0x80, URZ ;  /* 0x0000008005057890 */ /* 0x000fe2000fffe0ff */
[----:B------:R-:W-:Y:S02]  /*1610*/  IMAD.U32 R10, RZ, RZ, UR20 ;  /* 0x00000014ff0a7e24 */ /* 0x000fe4000f8e00ff */
[----:B------:R-:W3:Y:S01]  /*1620*/  LDC R16, c[0x0][0x388] ;  /* 0x0000e200ff107b82 */ /* 0x000ee20000000800 */
[----:B------:R-:W-:Y:S01]  /*1630*/  IMAD.U32 R11, RZ, RZ, UR21 ;  /* 0x00000015ff0b7e24 */ /* 0x000fe2000f8e00ff */
[----:B------:R-:W-:Y:S01]  /*1640*/  SHF.L.U64.HI R11, R3, 0x2, R6 ;  /* 0x00000002030b7819 */ /* 0x000fe20000010206 */
[----:B------:R-:W-:Y:S01]  /*1650*/  IMAD.U32 R17, RZ, RZ, UR6 ;  /* 0x00000006ff117e24 */ /* 0x000fe2000f8e00ff */
[----:B------:R-:W-:Y:S01]  /*1660*/  LEA R9, P2, R10, R9, 0x2 ;  /* 0x000000090a097211 */ /* 0x000fe200078410ff */
[----:B------:R-:W-:-:S03]  /*1670*/  IMAD R21, R2, UR10, RZ ;  /* 0x0000000a02157c24 */ /* 0x000fc6000f8e02ff */
[----:B------:R-:W-:Y:S01]  /*1680*/  LEA.HI.X R10, R10, R11, R17, 0x2, P2 ;  /* 0x0000000b0a0a7211 */ /* 0x000fe200010f1411 */
[----:B------:R-:W-:Y:S01]  /*1690*/  IMAD R21, R21, UR9, RZ ;  /* 0x0000000915157c24 */ /* 0x000fe2000f8e02ff */
[----:B--2---:R-:W-:Y:S01]  /*16a0*/  IADD3 R7, P1, PT, R12, UR12, RZ ;  /* 0x0000000c0c077c10 */ /* 0x004fe2000ff3e0ff */
[----:B-1----:R-:W-:-:S03]  /*16b0*/  ULEA UR5, UR7, UR5, 0x18 ;  /* 0x0000000507057291 */ /* 0x002fc6000f8ec0ff */
[----:B------:R-:W-:Y:S02]  /*16c0*/  IADD3.X R11, PT, PT, R13, UR13, RZ, P1, !PT ;  /* 0x0000000d0d0b7c10 */ /* 0x000fe40008ffe4ff */
[----:B------:R-:W-:Y:S02]  /*16d0*/  SHF.R.U32.HI R13, RZ, 0x1e, R8 ;  /* 0x0000001eff0d7819 */ /* 0x000fe40000011608 */
[----:B------:R-:W-:Y:S01]  /*16e0*/  LEA R22, P1, R8, R9, 0x3 ;  /* 0x0000000908167211 */ /* 0x000fe200078218ff */
[----:B------:R-:W-:Y:S01]  /*16f0*/  VIADD R15, R12, UR5 ;  /* 0x000000050c0f7c36 */ /* 0x000fe20008000000 */
[----:B------:R-:W-:Y:S01]  /*1700*/  UMOV UR5, URZ ;  /* 0x000000ff00057c82 */ /* 0x000fe20008000000 */
[C---:B------:R-:W-:Y:S01]  /*1710*/  IMAD.SHL.U32 R12, R8.reuse, 0x4, RZ ;  /* 0x00000004080c7824 */ /* 0x040fe200078e00ff */
[----:B------:R-:W-:Y:S01]  /*1720*/  LEA.HI.X R28, R8, R10, RZ, 0x3, P1 ;  /* 0x0000000a081c7211 */ /* 0x000fe200008f1cff */
[----:B---3--:R-:W-:Y:S01]  /*1730*/  IMAD R16, R16, 0x200, R15 ;  /* 0x0000020010107824 */ /* 0x008fe200078e020f */
[----:B------:R-:W-:-:S02]  /*1740*/  IADD3.X R15, PT, PT, R6, UR6, RZ, P0, !PT ;  /* 0x00000006060f7c10 */ /* 0x000fc400087fe4ff */
[----:B------:R-:W-:Y:S01]  /*1750*/  IADD3 R20, P0, PT, R12, R9, RZ ;  /* 0x000000090c147210 */ /* 0x000fe20007f1e0ff */
[----:B------:R-:W-:Y:S01]  /*1760*/  IMAD R2, R3, 0x4, R16 ;  /* 0x0000000403027824 */ /* 0x000fe200078e0210 */
[C---:B------:R-:W-:Y:S01]  /*1770*/  SHF.L.U64.HI R15, R14.reuse, 0x2, R15 ;  /* 0x000000020e0f7819 */ /* 0x040fe2000001020f */
[----:B------:R-:W-:Y:S01]  /*1780*/  IMAD.SHL.U32 R14, R14, 0x4, RZ ;  /* 0x000000040e0e7824 */ /* 0x000fe200078e00ff */
[----:B------:R-:W-:Y:S01]  /*1790*/  IADD3.X R26, PT, PT, R13, R10, RZ, P0, !PT ;  /* 0x0000000a0d1a7210 */ /* 0x000fe200007fe4ff */
[----:B------:R-:W-:Y:S02]  /*17a0*/  IMAD R24, R21, 0x4, R2 ;  /* 0x0000000415187824 */ /* 0x000fe400078e0202 */
[----:B------:R-:W-:-:S04]  /*17b0*/  IMAD.WIDE.U32 R14, R8, 0xc, R14 ;  /* 0x0000000c080e7825 */ /* 0x000fc800078e000e */
[----:B------:R-:W-:Y:S02]  /*17c0*/  VIADD R23, R15, UR5 ;  /* 0x000000050f177c36 */ /* 0x000fe40008000000 */
[C-C-:B------:R-:W-:Y:S02]  /*17d0*/  IMAD R25, R21.reuse, 0x8, R2.reuse ;  /* 0x0000000815197824 */ /* 0x140fe400078e0202 */
[----:B------:R-:W-:-:S07]  /*17e0*/  IMAD R27, R21, 0xc, R2 ;  /* 0x0000000c151b7824 */ /* 0x000fce00078e0202 */
.L_x_22:
[----:B------:R-:W-:-:S05]  /*17f0*/  IADD3 R18, P0, PT, R7, R9, RZ ;  /* 0x0000000907127210 */ /* 0x000fca0007f1e0ff */
[----:B------:R-:W-:Y:S01]  /*1800*/  IMAD.X R19, R11, 0x1, R10, P0 ;  /* 0x000000010b137824 */ /* 0x000fe200000e060a */
[----:B------:R-:W-:-:S04]  /*1810*/  IADD3 R16, P0, PT, R7, R20, RZ ;  /* 0x0000001407107210 */ /* 0x000fc80007f1e0ff */
[----:B------:R-:W-:Y:S01]  /*1820*/  @!PT LDS RZ, [RZ] ;  /* 0x00000000fffff984 */ /* 0x000fe20000000800 */
[----:B------:R-:W-:Y:S01]  /*1830*/  @!PT LDS RZ, [RZ] ;  /* 0x00000000fffff984 */ /* 0x000fe20000000800 */
[----:B------:R-:W-:Y:S01]  /*1840*/  @!PT LDS RZ, [RZ] ;  /* 0x00000000fffff984 */ /* 0x000fe20000000800 */
[----:B------:R1:W-:Y:S01]  /*1850*/  LDGSTS.E [R2+0x80], desc[UR22][R18.64] ;  /* 0x0008000012027fae */ /* 0x0003e2000b9a1016 */
[----:B------:R-:W-:-:S05]  /*1860*/  IMAD.X R17, R11, 0x1, R26, P0 ;  /* 0x000000010b117824 */ /* 0x000fca00000e061a */
[----:B------:R2:W-:Y:S01]  /*1870*/  LDGSTS.E [R24+0x80], desc[UR22][R16.64] ;  /* 0x0008000010187fae */ /* 0x0005e2000b9a1016 */
[----:B-1----:R-:W-:Y:S01]  /*1880*/  IMAD R2, R21, 0x10, R2 ;  /* 0x0000001015027824 */ /* 0x002fe200078e0202 */
[----:B--2---:R-:W-:Y:S01]  /*1890*/  IADD3 R16, P0, PT, R7, R22, RZ ;  /* 0x0000001607107210 */ /* 0x004fe20007f1e0ff */
[----:B------:R-:W-:-:S04]  /*18a0*/  IMAD R24, R21, 0x10, R24 ;  /* 0x0000001015187824 */ /* 0x000fc800078e0218 */
[----:B------:R-:W-:Y:S01]  /*18b0*/  IMAD.X R17, R11, 0x1, R28, P0 ;  /* 0x000000010b117824 */ /* 0x000fe200000e061c */
[----:B------:R-:W-:Y:S02]  /*18c0*/  IADD3 R18, P0, PT, R7, R14, RZ ;  /* 0x0000000e07127210 */ /* 0x000fe40007f1e0ff */
[----:B------:R-:W-:Y:S02]  /*18d0*/  LEA R7, P1, R8, R7, 0x4 ;  /* 0x0000000708077211 */ /* 0x000fe400078220ff */
[----:B------:R1:W-:Y:S01]  /*18e0*/  LDGSTS.E [R25+0x80], desc[UR22][R16.64] ;  /* 0x0008000010197fae */ /* 0x0003e2000b9a1016 */
[----:B------:R-:W-:Y:S01]  /*18f0*/  IMAD.X R19, R11, 0x1, R23, P0 ;  /* 0x000000010b137824 */ /* 0x000fe200000e0617 */
[----:B------:R-:W-:Y:S02]  /*1900*/  IADD3 R3, P0, PT, R12, R3, RZ ;  /* 0x000000030c037210 */ /* 0x000fe40007f1e0ff */
[----:B------:R-:W-:Y:S02]  /*1910*/  LEA.HI.X R11, R8, R11, RZ, 0x4, P1 ;  /* 0x0000000b080b7211 */ /* 0x000fe400008f24ff */
[----:B------:R2:W-:Y:S01]  /*1920*/  LDGSTS.E [R27+0x80], desc[UR22][R18.64] ;  /* 0x00080000121b7fae */ /* 0x0005e2000b9a1016 */
[----:B------:R-:W-:Y:S01]  /*1930*/  IMAD.X R6, R13, 0x1, R6, P0 ;  /* 0x000000010d067824 */ /* 0x000fe200000e0606 */
[----:B------:R-:W-:-:S04]  /*1940*/  ISETP.GE.U32.AND P0, PT, R3, R4, PT ;  /* 0x000000040300720c */ /* 0x000fc80003f06070 */
[----:B------:R-:W-:Y:S02]  /*1950*/  ISETP.GE.U32.AND.EX P0, PT, R6, R5, PT, P0 ;  /* 0x000000050600720c */ /* 0x000fe40003f06100 */
[C---:B-1----:R-:W-:Y:S01]  /*1960*/  LEA R25, R21.reuse, R25, 0x4 ;  /* 0x0000001915197211 */ /* 0x042fe200078e20ff */
[----:B--2---:R-:W-:-:S10]  /*1970*/  IMAD R27, R21, 0x10, R27 ;  /* 0x00000010151b7824 */ /* 0x004fd400078e021b */
[----:B------:R-:W-:Y:S05]  /*1980*/  @!P0 BRA `(.L_x_22) ;  /* 0xfffffffc00988947 */ /* 0x000fea000383ffff */
.L_x_15:
[----:B------:R-:W-:Y:S05]  /*1990*/  BSYNC.RECONVERGENT B0 ;  /* 0x0000000000007941 */ /* 0x000fea0003800200 */
.L_x_14:
[----:B------:R-:W0:Y:S01]  /*19a0*/  LDGDEPBAR ;  /* 0x00000000000079af */ /* 0x000e220000000000 */
[----:B------:R-:W-:-:S04]  /*19b0*/  DEPBAR.LE SB0, 0x0 ;  /* 0x000080000000791a */ /* 0x000fc80000000000 */
[----:B------:R-:W-:Y:S06]  /*19c0*/  BAR.SYNC.DEFER_BLOCKING 0x0 ;  /* 0x0000000000007b1d */ /* 0x000fec0000010000 */
.L_x_4:
[----:B------:R-:W-:-:S13]  /*19d0*/  ISETP.NE.AND P0, PT, R0, UR19, PT ;  /* 0x0000001300007c0c */ /* 0x000fda000bf05270 */
[----:B------:R-:W-:Y:S05]  /*19e0*/  @!P0 BRA `(.L_x_23) ;  /* 0x0000000000888947 */ /* 0x000fea0003800000 */
[----:B------:R-:W1:Y:S02]  /*19f0*/  LDC R4, c[0x0][0x388] ;  /* 0x0000e200ff047b82 */ /* 0x000e640000000800 */
[----:B-1----:R-:W-:-:S13]  /*1a00*/  ISETP.GE.AND P0, PT, R4, 0x1, PT ;  /* 0x000000010400780c */ /* 0x002fda0003f06270 */
[----:B------:R-:W-:Y:S05]  /*1a10*/  @!P0 EXIT ;  /* 0x000000000000894d */ /* 0x000fea0003800000 */
[----:B------:R-:W1:Y:S01]  /*1a20*/  S2R R7, SR_CgaCtaId ;  /* 0x0000000000077919 */ /* 0x000e620000008800 */
[----:B------:R-:W2:Y:S01]  /*1a30*/  LDC R3, c[0x0][0x3b0] ;  /* 0x0000ec00ff037b82 */ /* 0x000ea20000000800 */
[----:B------:R-:W3:Y:S01]  /*1a40*/  LDCU UR7, c[0x0][0x3a0] ;  /* 0x00007400ff0777ac */ /* 0x000ee20008000800 */
[----:B------:R-:W-:Y:S01]  /*1a50*/  MOV R2, 0x400 ;  /* 0x0000040000027802 */ /* 0x000fe20000000f00 */
[----:B------:R-:W3:Y:S01]  /*1a60*/  S2R R5, SR_TID.X ;  /* 0x0000000000057919 */ /* 0x000ee20000002100 */
[----:B------:R-:W4:Y:S03]  /*1a70*/  LDCU.64 UR4, c[0x0][0x390] ;  /* 0x00007200ff0477ac */ /* 0x000f260008000a00 */
[----:B------:R-:W-:Y:S01]  /*1a80*/  VIADD R6, R2, 0x80 ;  /* 0x0000008002067836 */ /* 0x000fe20000000000 */
[----:B----4-:R-:W-:Y:S01]  /*1a90*/  ULEA UR4, UP0, UR20, UR4, 0x2 ;  /* 0x0000000414047291 */ /* 0x010fe2000f8010ff */
[----:B--2---:R-:W-:-:S02]  /*1aa0*/  IMAD R2, R4, 0x200, R3 ;  /* 0x0000020004027824 */ /* 0x004fc400078e0203 */
[----:B------:R-:W-:Y:S01]  /*1ab0*/  IMAD.MOV R4, RZ, RZ, -R4 ;  /* 0x000000ffff047224 */ /* 0x000fe200078e0a04 */
[----:B------:R-:W-:Y:S01]  /*1ac0*/  ULEA.HI.X UR5, UR20, UR5, UR6, 0x2, UP0 ;  /* 0x0000000514057291 */ /* 0x000fe200080f1406 */
[----:B-1----:R-:W-:Y:S02]  /*1ad0*/  LEA R6, R7, R6, 0x18 ;  /* 0x0000000607067211 */ /* 0x002fe400078ec0ff */
[C---:B---3--:R-:W-:Y:S01]  /*1ae0*/  LEA R3, R5.reuse, UR7, 0x2 ;  /* 0x0000000705037c11 */ /* 0x048fe2000f8e10ff */
[----:B------:R-:W-:-:S04]  /*1af0*/  IMAD R2, R5, 0x4, R2 ;  /* 0x0000000405027824 */ /* 0x000fc800078e0202 */
[----:B------:R-:W-:Y:S01]  /*1b00*/  IMAD.IADD R7, R6, 0x1, R3 ;  /* 0x0000000106077824 */ /* 0x000fe200078e0203 */
[----:B------:R-:W-:-:S07]  /*1b10*/  IADD3 R6, PT, PT, R2, 0x80, R6 ;  /* 0x0000008002067810 */ /* 0x000fce0007ffe006 */
.L_x_24:
[----:B------:R-:W-:Y:S01]  /*1b20*/  ISETP.GE.AND P0, PT, R5, R0, PT ;  /* 0x000000000500720c */ /* 0x000fe20003f06270 */
[----:B------:R-:W-:Y:S02]  /*1b30*/  IMAD.U32 R2, RZ, RZ, UR4 ;  /* 0x00000004ff027e24 */ /* 0x000fe4000f8e00ff */
[----:B------:R-:W-:Y:S02]  /*1b40*/  IMAD.U32 R3, RZ, RZ, UR5 ;  /* 0x00000005ff037e24 */ /* 0x000fe4000f8e00ff */
[----:B------:R-:W-:-:S08]  /*1b50*/  VIADD R4, R4, 0x1 ;  /* 0x0000000104047836 */ /* 0x000fd00000000000 */
[----:B------:R1:W-:Y:S01]  /*1b60*/  @!P0 LDS R8, [R7] ;  /* 0x0000000007088984 */ /* 0x0003e20000000800 */
[----:B------:R-:W-:-:S03]  /*1b70*/  @!P0 IMAD.WIDE R2, R5, 0x4, R2 ;  /* 0x0000000405028825 */ /* 0x000fc600078e0202 */
[----:B------:R2:W3:Y:S01]  /*1b80*/  @!P0 LDS R9, [R6] ;  /* 0x0000000006098984 */ /* 0x0004e20000000800 */
[----:B------:R-:W-:Y:S01]  /*1b90*/  VIADD R5, R5, 0x80 ;  /* 0x0000008005057836 */ /* 0x000fe20000000000 */
[----:B-1----:R-:W-:Y:S01]  /*1ba0*/  IADD3 R7, PT, PT, R7, 0x200, RZ ;  /* 0x0000020007077810 */ /* 0x002fe20007ffe0ff */
[----:B--2---:R-:W-:Y:S02]  /*1bb0*/  VIADD R6, R6, 0x200 ;  /* 0x0000020006067836 */ /* 0x004fe40000000000 */
[----:B---3--:R-:W-:-:S05]  /*1bc0*/  @!P0 IMAD R9, R8, R9, RZ ;  /* 0x0000000908098224 */ /* 0x008fca00078e02ff */
[----:B------:R1:W-:Y:S01]  /*1bd0*/  @!P0 STG.E desc[UR22][R2.64], R9 ;  /* 0x0000000902008986 */ /* 0x0003e2000c101916 */
[----:B------:R-:W-:-:S13]  /*1be0*/  ISETP.NE.AND P0, PT, R4, RZ, PT ;  /* 0x000000ff0400720c */ /* 0x000fda0003f05270 */
[----:B-1----:R-:W-:Y:S05]  /*1bf0*/  @P0 BRA `(.L_x_24) ;  /* 0xfffffffc00c80947 */ /* 0x002fea000383ffff */
[----:B------:R-:W-:Y:S05]  /*1c00*/  EXIT ;  /* 0x000000000000794d */ /* 0x000fea0003800000 */
.L_x_23:
        /* <DEDUP_REMOVED lines=19> */
.L_x_25:
[----:B-1----:R-:W-:Y:S01]  /*1d40*/  LDS R7, [R6] ;  /* 0x0000000006077984 */ /* 0x002fe20000000800 */
[----:B------:R-:W-:Y:S01]  /*1d50*/  IADD3 R0, PT, PT, R0, 0x1, RZ ;  /* 0x0000000100007810 */ /* 0x000fe20007ffe0ff */
[----:B------:R-:W-:Y:S02]  /*1d60*/  IMAD.U32 R2, RZ, RZ, UR4 ;  /* 0x00000004ff027e24 */ /* 0x000fe4000f8e00ff */
[----:B------:R-:W1:Y:S01]  /*1d70*/  LDS R8, [R4] ;  /* 0x0000000004087984 */ /* 0x000e620000000800 */
[----:B------:R-:W-:Y:S01]  /*1d80*/  ISETP.NE.AND P0, PT, R0, RZ, PT ;  /* 0x000000ff0000720c */ /* 0x000fe20003f05270 */
[----:B------:R-:W-:Y:S02]  /*1d90*/  IMAD.U32 R3, RZ, RZ, UR5 ;  /* 0x00000005ff037e24 */ /* 0x000fe4000f8e00ff */
[----:B------:R-:W-:-:S04]  /*1da0*/  IMAD.WIDE R2, R5, 0x4, R2 ;  /* 0x0000000405027825 */ /* 0x000fc800078e0202 */
[----:B-1----:R-:W-:-:S05]  /*1db0*/  IMAD R7, R7, R8, RZ ;  /* 0x0000000807077224 */ /* 0x002fca00078e02ff */
[----:B------:R1:W-:Y:S01]  /*1dc0*/  STG.E desc[UR22][R2.64], R7 ;  /* 0x0000000702007986 */ /* 0x0003e2000c101916 */
[----:B------:R-:W-:Y:S05]  /*1dd0*/  @!P0 EXIT ;  /* 0x000000000000894d */ /* 0x000fea0003800000 */
[----:B------:R-:W-:Y:S02]  /*1de0*/  VIADD R4, R4, 0x200 ;  /* 0x0000020004047836 */ /* 0x000fe40000000000 */
[----:B------:R-:W-:Y:S02]  /*1df0*/  VIADD R6, R6, 0x200 ;  /* 0x0000020006067836 */ /* 0x000fe40000000000 */
[----:B------:R-:W-:Y:S01]  /*1e00*/  VIADD R5, R5, 0x80 ;  /* 0x0000008005057836 */ /* 0x000fe20000000000 */
[----:B------:R-:W-:Y:S06]  /*1e10*/  BRA `(.L_x_25) ;  /* 0xfffffffc00c87947 */ /* 0x000fec000383ffff */
        .weak           $__internal_0_$__cuda_sm20_div_u64
        .type           $__internal_0_$__cuda_sm20_div_u64,@function
        .size           $__internal_0_$__cuda_sm20_div_u64,(.L_x_58 - $__internal_0_$__cuda_sm20_div_u64)
$__internal_0_$__cuda_sm20_div_u64:
[----:B------:R-:W-:Y:S02]  /*1e20*/  IMAD.MOV.U32 R16, RZ, RZ, R8 ;  /* 0x000000ffff107224 */ /* 0x000fe400078e0008 */
[----:B------:R-:W-:-:S04]  /*1e30*/  IMAD.U32 R17, RZ, RZ, UR4 ;  /* 0x00000004ff117e24 */ /* 0x000fc8000f8e00ff */
[----:B------:R-:W1:Y:S08]  /*1e40*/  I2F.U64.RP R16, R16 ;  /* 0x0000001000107312 */ /* 0x000e700000309000 */
[----:B-1----:R-:W1:Y:S02]  /*1e50*/  MUFU.RCP R10, R16 ;  /* 0x00000010000a7308 */ /* 0x002e640000001000 */
[----:B-1----:R-:W-:-:S06]  /*1e60*/  VIADD R10, R10, 0x1ffffffe ;  /* 0x1ffffffe0a0a7836 */ /* 0x002fcc0000000000 */
[----:B------:R-:W1:Y:S02]  /*1e70*/  F2I.U64.TRUNC R10, R10 ;  /* 0x0000000a000a7311 */ /* 0x000e64000020d800 */
[----:B-1----:R-:W-:-:S04]  /*1e80*/  IMAD.WIDE.U32 R12, R10, R8, RZ ;  /* 0x000000080a0c7225 */ /* 0x002fc800078e00ff */
[----:B------:R-:W-:Y:S01]  /*1e90*/  IMAD R13, R10, UR4, R13 ;  /* 0x000000040a0d7c24 */ /* 0x000fe2000f8e020d */
[----:B------:R-:W-:-:S03]  /*1ea0*/  IADD3 R19, P0, PT, RZ, -R12, RZ ;  /* 0x8000000cff137210 */ /* 0x000fc60007f1e0ff */
[----:B------:R-:W-:Y:S02]  /*1eb0*/  IMAD R13, R11, R8, R13 ;  /* 0x000000080b0d7224 */ /* 0x000fe400078e020d */
[----:B------:R-:W-:-:S04]  /*1ec0*/  IMAD.HI.U32 R12, R10, R19, RZ ;  /* 0x000000130a0c7227 */ /* 0x000fc800078e00ff */
[----:B------:R-:W-:Y:S02]  /*1ed0*/  IMAD.X R21, RZ, RZ, ~R13, P0 ;  /* 0x000000ffff157224 */ /* 0x000fe400000e0e0d */
[----:B------:R-:W-:Y:S02]  /*1ee0*/  IMAD.MOV.U32 R13, RZ, RZ, R10 ;  /* 0x000000ffff0d7224 */ /* 0x000fe400078e000a */
[-C--:B------:R-:W-:Y:S02]  /*1ef0*/  IMAD R17, R11, R21.reuse, RZ ;  /* 0x000000150b117224 */ /* 0x080fe400078e02ff */
[----:B------:R-:W-:-:S04]  /*1f00*/  IMAD.WIDE.U32 R12, P0, R10, R21, R12 ;  /* 0x000000150a0c7225 */ /* 0x000fc8000780000c */
[----:B------:R-:W-:-:S04]  /*1f10*/  IMAD.HI.U32 R21, R11, R21, RZ ;  /* 0x000000150b157227 */ /* 0x000fc800078e00ff */
[----:B------:R-:W-:-:S05]  /*1f20*/  IMAD.HI.U32 R12, P1, R11, R19, R12 ;  /* 0x000000130b0c7227 */ /* 0x000fca000782000c */
[----:B------:R-:W-:Y:S01]  /*1f30*/  IADD3 R13, P2, PT, R17, R12, RZ ;  /* 0x0000000c110d7210 */ /* 0x000fe20007f5e0ff */
[----:B------:R-:W-:-:S04]  /*1f40*/  IMAD.X R12, R21, 0x1, R11, P0 ;  /* 0x00000001150c7824 */ /* 0x000fc800000e060b */
[----:B------:R-:W-:Y:S01]  /*1f50*/  IMAD.WIDE.U32 R10, R13, R8, RZ ;  /* 0x000000080d0a7225 */ /* 0x000fe200078e00ff */
[----:B------:R-:W-:-:S03]  /*1f60*/  IADD3.X R17, PT, PT, RZ, RZ, R12, P2, P1 ;  /* 0x000000ffff117210 */ /* 0x000fc600017e240c */
[----:B------:R-:W-:Y:S01]  /*1f70*/  IMAD R11, R13, UR4, R11 ;  /* 0x000000040d0b7c24 */ /* 0x000fe2000f8e020b */
[----:B------:R-:W-:-:S03]  /*1f80*/  IADD3 R19, P0, PT, RZ, -R10, RZ ;  /* 0x8000000aff137210 */ /* 0x000fc60007f1e0ff */
[----:B------:R-:W-:Y:S02]  /*1f90*/  IMAD R11, R17, R8, R11 ;  /* 0x00000008110b7224 */ /* 0x000fe400078e020b */
[----:B------:R-:W-:-:S03]  /*1fa0*/  IMAD.HI.U32 R12, R13, R19, RZ ;  /* 0x000000130d0c7227 */ /* 0x000fc600078e00ff */
[----:B------:R-:W-:-:S05]  /*1fb0*/  IADD3.X R10, PT, PT, RZ, ~R11, RZ, P0, !PT ;  /* 0x8000000bff0a7210 */ /* 0x000fca00007fe4ff */
[----:B------:R-:W-:-:S04]  /*1fc0*/  IMAD.WIDE.U32 R12, P0, R13, R10, R12 ;  /* 0x0000000a0d0c7225 */ /* 0x000fc8000780000c */
[C---:B------:R-:W-:Y:S02]  /*1fd0*/  IMAD R11, R17.reuse, R10, RZ ;  /* 0x0000000a110b7224 */ /* 0x040fe400078e02ff */
[----:B------:R-:W-:-:S04]  /*1fe0*/  IMAD.HI.U32 R12, P1, R17, R19, R12 ;  /* 0x00000013110c7227 */ /* 0x000fc8000782000c */
[----:B------:R-:W-:Y:S01]  /*1ff0*/  IMAD.HI.U32 R10, R17, R10, RZ ;  /* 0x0000000a110a7227 */ /* 0x000fe200078e00ff */
[----:B------:R-:W-:-:S03]  /*2000*/  IADD3 R12, P2, PT, R11, R12, RZ ;  /* 0x0000000c0b0c7210 */ /* 0x000fc60007f5e0ff */
[----:B------:R-:W-:Y:S02]  /*2010*/  IMAD.X R17, R10, 0x1, R17, P0 ;  /* 0x000000010a117824 */ /* 0x000fe400000e0611 */
[----:B------:R-:W-:-:S03]  /*2020*/  IMAD.HI.U32 R10, R12, R9, RZ ;  /* 0x000000090c0a7227 */ /* 0x000fc600078e00ff */
[----:B------:R-:W-:Y:S01]  /*2030*/  IADD3.X R16, PT, PT, RZ, RZ, R17, P2, P1 ;  /* 0x000000ffff107210 */ /* 0x000fe200017e2411 */
[----:B------:R-:W-:Y:S02]  /*2040*/  IMAD.MOV.U32 R11, RZ, RZ, RZ ;  /* 0x000000ffff0b7224 */ /* 0x000fe400078e00ff */
[----:B------:R-:W-:-:S04]  /*2050*/  IMAD.WIDE.U32 R10, R12, R15, R10 ;  /* 0x0000000f0c0a7225 */ /* 0x000fc800078e000a */
[C---:B------:R-:W-:Y:S02]  /*2060*/  IMAD R13, R16.reuse, R15, RZ ;  /* 0x0000000f100d7224 */ /* 0x040fe400078e02ff */
[----:B------:R-:W-:-:S04]  /*2070*/  IMAD.HI.U32 R10, P0, R16, R9, R10 ;  /* 0x00000009100a7227 */ /* 0x000fc8000780000a */
[----:B------:R-:W-:Y:S01]  /*2080*/  IMAD.HI.U32 R12, R16, R15, RZ ;  /* 0x0000000f100c7227 */ /* 0x000fe200078e00ff */
[----:B------:R-:W-:-:S03]  /*2090*/  IADD3 R13, P1, PT, R13, R10, RZ ;  /* 0x0000000a0d0d7210 */ /* 0x000fc60007f3e0ff */
[----:B------:R-:W-:Y:S02]  /*20a0*/  IMAD.X R12, RZ, RZ, R12, P0 ;  /* 0x000000ffff0c7224 */ /* 0x000fe400000e060c */
[----:B------:R-:W-:-:S04]  /*20b0*/  IMAD.WIDE.U32 R10, R13, R8, RZ ;  /* 0x000000080d0a7225 */ /* 0x000fc800078e00ff */
[----:B------:R-:W-:Y:S01]  /*20c0*/  IMAD.X R17, RZ, RZ, R12, P1 ;  /* 0x000000ffff117224 */ /* 0x000fe200008e060c */
[----:B------:R-:W-:Y:S01]  /*20d0*/  IADD3 R19, P1, PT, -R10, R9, RZ ;  /* 0x000000090a137210 */ /* 0x000fe20007f3e1ff */
[----:B------:R-:W-:-:S03]  /*20e0*/  IMAD R11, R13, UR4, R11 ;  /* 0x000000040d0b7c24 */ /* 0x000fc6000f8e020b */
[-C--:B------:R-:W-:Y:S01]  /*20f0*/  ISETP.GE.U32.AND P0, PT, R19, R8.reuse, PT ;  /* 0x000000081300720c */ /* 0x080fe20003f06070 */
[----:B------:R-:W-:-:S04]  /*2100*/  IMAD R10, R17, R8, R11 ;  /* 0x00000008110a7224 */ /* 0x000fc800078e020b */
[----:B------:R-:W-:Y:S01]  /*2110*/  IMAD.X R16, R15, 0x1, ~R10, P1 ;  /* 0x000000010f107824 */ /* 0x000fe200008e0e0a */
[----:B------:R-:W-:Y:S01]  /*2120*/  IADD3 R10, P2, PT, R13, 0x1, RZ ;  /* 0x000000010d0a7810 */ /* 0x000fe20007f5e0ff */
[----:B------:R-:W-:Y:S01]  /*2130*/  IMAD.MOV.U32 R15, RZ, RZ, 0x0 ;  /* 0x00000000ff0f7424 */ /* 0x000fe200078e00ff */
[-C--:B------:R-:W-:Y:S02]  /*2140*/  IADD3 R9, P1, PT, -R8, R19.reuse, RZ ;  /* 0x0000001308097210 */ /* 0x080fe40007f3e1ff */
[C---:B------:R-:W-:Y:S01]  /*2150*/  ISETP.GE.U32.AND.EX P0, PT, R16.reuse, UR4, PT, P0 ;  /* 0x0000000410007c0c */ /* 0x040fe2000bf06100 */
[----:B------:R-:W-:Y:S01]  /*2160*/  IMAD.X R12, RZ, RZ, R17, P2 ;  /* 0x000000ffff0c7224 */ /* 0x000fe200010e0611 */
[----:B------:R-:W-:Y:S02]  /*2170*/  IADD3.X R11, PT, PT, R16, ~UR4, RZ, P1, !PT ;  /* 0x80000004100b7c10 */ /* 0x000fe40008ffe4ff */
[----:B------:R-:W-:Y:S02]  /*2180*/  SEL R9, R9, R19, P0 ;  /* 0x0000001309097207 */ /* 0x000fe40000000000 */
[----:B------:R-:W-:-:S02]  /*2190*/  SEL R13, R10, R13, P0 ;  /* 0x0000000d0a0d7207 */ /* 0x000fc40000000000 */
[----:B------:R-:W-:Y:S02]  /*21a0*/  SEL R11, R11, R16, P0 ;  /* 0x000000100b0b7207 */ /* 0x000fe40000000000 */
[----:B------:R-:W-:Y:S02]  /*21b0*/  SEL R12, R12, R17, P0 ;  /* 0x000000110c0c7207 */ /* 0x000fe40000000000 */
[----:B------:R-:W-:Y:S02]  /*21c0*/  ISETP.GE.U32.AND P0, PT, R9, R8, PT ;  /* 0x000000080900720c */ /* 0x000fe40003f06070 */
[----:B------:R-:W-:Y:S02]  /*21d0*/  IADD3 R10, P2, PT, R13, 0x1, RZ ;  /* 0x000000010d0a7810 */ /* 0x000fe40007f5e0ff */
[----:B------:R-:W-:Y:S02]  /*21e0*/  ISETP.GE.U32.AND.EX P0, PT, R11, UR4, PT, P0 ;  /* 0x000000040b007c0c */ /* 0x000fe4000bf06100 */
[----:B------:R-:W-:Y:S01]  /*21f0*/  ISETP.NE.U32.AND P1, PT, R8, RZ, PT ;  /* 0x000000ff0800720c */ /* 0x000fe20003f25070 */
[----:B------:R-:W-:Y:S01]  /*2200*/  IMAD.X R11, RZ, RZ, R12, P2 ;  /* 0x000000ffff0b7224 */ /* 0x000fe200010e060c */
[----:B------:R-:W-:-:S02]  /*2210*/  SEL R10, R10, R13, P0 ;  /* 0x0000000d0a0a7207 */ /* 0x000fc40000000000 */
[----:B------:R-:W-:Y:S02]  /*2220*/  ISETP.NE.AND.EX P1, PT, RZ, UR4, PT, P1 ;  /* 0x00000004ff007c0c */ /* 0x000fe4000bf25310 */
[----:B------:R-:W-:Y:S02]  /*2230*/  SEL R11, R11, R12, P0 ;  /* 0x0000000c0b0b7207 */ /* 0x000fe40000000000 */
[----:B------:R-:W-:Y:S02]  /*2240*/  SEL R10, R10, 0xffffffff, P1 ;  /* 0xffffffff0a0a7807 */ /* 0x000fe40000800000 */
[----:B------:R-:W-:Y:S01]  /*2250*/  SEL R11, R11, 0xffffffff, P1 ;  /* 0xffffffff0b0b7807 */ /* 0x000fe20000800000 */
[----:B------:R-:W-:Y:S06]  /*2260*/  RET.REL.NODEC R14 `(_ZN3cub18CUB_300001_SM_10006detail9transform16transform_kernelINS2_10policy_hubILb0EN4cuda3std3__45tupleIJN6thrust24THRUST_300001_SM_1000_NS6detail15normal_iteratorINSA_10device_ptrIiEEEESF_EEEE10policy1000ElNS7_10multipliesIiEESF_JPiSL_EEEvT0_iT1_T2_DpNS2_10kernel_argIT3_EE) ;  /* 0xffffffdc0e647950 */ /* 0x000fec0003c3ffff */
.L_x_26:
[----:B------:R-:W-:-:S00]  /*2270*/  BRA `(.L_x_26) ;  /* 0xfffffffc00fc7947 */ /* 0x000fc0000383ffff */
[----:B------:R-:W-:-:S00]  /*2280*/  NOP ;  /* 0x0000000000007918 */ /* 0x000fc00000000000 */
[----:B------:R-:W-:-:S00]  /*2290*/  NOP ;  /* 0x0000000000007918 */ /* 0x000fc00000000000 */
[----:B------:R-:W-:-:S00]  /*22a0*/  NOP ;  /* 0x0000000000007918 */ /* 0x000fc00000000000 */
[----:B------:R-:W-:-:S00]  /*22b0*/  NOP ;  /* 0x0000000000007918 */ /* 0x000fc00000000000 */
[----:B------:R-:W-:-:S00]  /*22c0*/  NOP ;  /* 0x0000000000007918 */ /* 0x000fc00000000000 */
[----:B------:R-:W-:-:S00]  /*22d0*/  NOP ;  /* 0x0000000000007918 */ /* 0x000fc00000000000 */
[----:B------:R-:W-:-:S00]  /*22e0*/  NOP ;  /* 0x0000000000007918 */ /* 0x000fc00000000000 */
[----:B------:R-:W-:-:S00]  /*22f0*/  NOP ;  /* 0x0000000000007918 */ /* 0x000fc00000000000 */
.L_x_58:


//--------------------- .text._ZN3cub18CUB_300001_SM_10006detail9transform16transform_kernelINS2_10policy_hubILb0EN4cuda3std3__45tupleIJN6thrust24THRUST_300001_SM_1000_NS6detail15normal_iteratorINSA_10device_ptrIiEEEESF_EEEE10policy1000EiNS7_10multipliesIiEESF_JPiSL_EEEvT0_iT1_T2_DpNS2_10kernel_argIT3_EE --------------------------
	.section	.text._ZN3cub18CUB_300001_SM_10006detail9transform16transform_kernelINS2_10policy_hubILb0EN4cuda3std3__45tupleIJN6thrust24THRUST_300001_SM_1000_NS6detail15normal_iteratorINSA_10device_ptrIiEEEESF_EEEE10policy1000EiNS7_10multipliesIiEESF_JPiSL_EEEvT0_iT1_T2_DpNS2_10kernel_argIT3_EE,"ax",@progbits
	.align	128
        .global         _ZN3cub18CUB_300001_SM_10006detail9transform16transform_kernelINS2_10policy_hubILb0EN4cuda3std3__45tupleIJN6thrust24THRUST_300001_SM_1000_NS6detail15normal_iteratorINSA_10device_ptrIiEEEESF_EEEE10policy1000EiNS7_10multipliesIiEESF_JPiSL_EEEvT0_iT1_T2_DpNS2_10kernel_argIT3_EE
        .type           _ZN3cub18CUB_300001_SM_10006detail9transform16transform_kernelINS2_10policy_hubILb0EN4cuda3std3__45tupleIJN6thrust24THRUST_300001_SM_1000_NS6detail15normal_iteratorINSA_10device_ptrIiEEEESF_EEEE10policy1000EiNS7_10multipliesIiEESF_JPiSL_EEEvT0_iT1_T2_DpNS2_10kernel_argIT3_EE,@function
        .size           _ZN3cub18CUB_300001_SM_10006detail9transform16transform_kernelINS2_10policy_hubILb0EN4cuda3std3__45tupleIJN6thrust24THRUST_300001_SM_1000_NS6detail15normal_iteratorINSA_10device_ptrIiEEEESF_EEEE10policy1000EiNS7_10multipliesIiEESF_JPiSL_EEEvT0_iT1_T2_DpNS2_10kernel_argIT3_EE,(.L_x_59 - _ZN3cub18CUB_300001_SM_10006detail9transform16transform_kernelINS2_10policy_hubILb0EN4cuda3std3__45tupleIJN6thrust24THRUST_300001_SM_1000_NS6detail15normal_iteratorINSA_10device_ptrIiEEEESF_EEEE10policy1000EiNS7_10multipliesIiEESF_JPiSL_EEEvT0_iT1_T2_DpNS2_10kernel_argIT3_EE)
        .other          _ZN3cub18CUB_300001_SM_10006detail9transform16transform_kernelINS2_10policy_hubILb0EN4cuda3std3__45tupleIJN6thrust24THRUST_300001_SM_1000_NS6detail15normal_iteratorINSA_10device_ptrIiEEEESF_EEEE10policy1000EiNS7_10multipliesIiEESF_JPiSL_EEEvT0_iT1_T2_DpNS2_10kernel_argIT3_EE,@"STO_CUDA_ENTRY STV_DEFAULT"
_ZN3cub18CUB_300001_SM_10006detail9transform16transform_kernelINS2_10policy_hubILb0EN4cuda3std3__45tupleIJN6thrust24THRUST_300001_SM_1000_NS6detail15normal_iteratorINSA_10device_ptrIiEEEESF_EEEE10policy1000EiNS7_10multipliesIiEESF_JPiSL_EEEvT0_iT1_T2_DpNS2_10kernel_argIT3_EE:
.text._ZN3cub18CUB_300001_SM_10006detail9transform16transform_kernelINS2_10policy_hubILb0EN4cuda3std3__45tupleIJN6thrust24THRUST_300001_SM_1000_NS6detail15normal_iteratorINSA_10device_ptrIiEEEESF_EEEE10policy1000EiNS7_10multipliesIiEESF_JPiSL_EEEvT0_iT1_T2_DpNS2_10kernel_argIT3_EE:
[----:B------:R-:W-:Y:S08]  /*0000*/  LDC R1, c[0x0][0x37c] ;  /* 0x0000df00ff017b82 */ /* 0x000ff00000000800 */
[----:B------:R-:W1:Y:S01]  /*0010*/  S2UR UR5, SR_CTAID.X ;  /* 0x00000000000579c3 */ /* 0x000e620000002500 */
[----:B------:R-:W2:Y:S01]  /*0020*/  LDCU UR7, c[0x0][0x370] ;  /* 0x00006e00ff0777ac */ /* 0x000ea20008000800 */
[----:B------:R-:W3:Y:S01]  /*0030*/  LDCU.64 UR16, c[0x0][0x380] ;  /* 0x00007000ff1077ac */ /* 0x000ee20008000a00 */
[----:B------:R-:W4:Y:S01]  /*0040*/  LDCU.64 UR20, c[0x0][0x358] ;  /* 0x00006b00ff1477ac */ /* 0x000f220008000a00 */
[----:B---3--:R-:W-:-:S02]  /*0050*/  USHF.L.U32 UR24, UR17, 0x7, URZ ;  /* 0x0000000711187899 */ /* 0x008fc400080006ff */
[----:B-1----:R-:W-:Y:S02]  /*0060*/  UIADD3 UR4, UPT, UPT, UR5, 0x2, URZ ;  /* 0x0000000205047890 */ /* 0x002fe4000fffe0ff */
[----:B------:R-:W-:Y:S02]  /*0070*/  UIMAD UR22, UR24, UR5, URZ ;  /* 0x00000005181672a4 */ /* 0x000fe4000f8e02ff */
[----:B--2---:R-:W-:Y:S02]  /*0080*/  UISETP.GE.U32.AND UP0, UPT, UR4, UR7, UPT ;  /* 0x000000070400728c */ /* 0x004fe4000bf06070 */
[----:B------:R-:W-:Y:S02]  /*0090*/  UIADD3 UR6, UPT, UPT, -UR22, UR16, URZ ;  /* 0x0000001016067290 */ /* 0x000fe4000fffe1ff */
[----:B------:R-:W-:Y:S02]  /*00a0*/  UISETP.EQ.OR UP0, UPT, UR5, URZ, UP0 ;  /* 0x000000ff0500728c */ /* 0x000fe40008702670 */
[----:B------:R-:W-:-:S04]  /*00b0*/  UISETP.LT.AND UP1, UPT, UR24, UR6, UPT ;  /* 0x000000061800728c */ /* 0x000fc8000bf21270 */
[----:B------:R-:W-:-:S03]  /*00c0*/  USEL UR23, UR24, UR6, UP1 ;  /* 0x0000000618177287 */ /* 0x000fc60008800000 */
[----:B----4-:R-:W-:Y:S09]  /*00d0*/  BRA.U UP0, `(.L_x_27) ;  /* 0x0000000100dc7547 */ /* 0x010ff2000b800000 */
        /* <DEDUP_REMOVED lines=20> */
[----:B------:R-:W-:Y:S02]  /*0220*/  ULOP3.LUT UR13, UR13, 0xfffffff0, URZ, 0xc0, !UPT ;  /* 0xfffffff00d0d7892 */ /* 0x000fe4000f8ec0ff */
[----:B------:R-:W-:Y:S02]  /*0230*/  ULOP3.LUT UR12, UR12, 0xfffffff0, URZ, 0xc0, !UPT ;  /* 0xfffffff00c0c7892 */ /* 0x000fe4000f8ec0ff */
[----:B------:R-:W-:Y:S02]  /*0240*/  ULEA UR14, UR16, UR14, 0x18 ;  /* 0x0000000e100e7291 */ /* 0x000fe4000f8ec0ff */
[----:B------:R-:W-:Y:S01]  /*0250*/  USHF.R.U32.HI UR7, URZ, 0x4, UR13 ;  /* 0x00000004ff077899 */ /* 0x000fe2000801160d */
        /* <DEDUP_REMOVED lines=8> */
[----:B------:R-:W-:-:S02]  /*02e0*/  UIADD3 UR13, UPT, UPT, UR13, UR12, URZ ;  /* 0x0000000c0d0d7290 */ /* 0x000fc4000fffe0ff */
[----:B------:R-:W-:Y:S02]  /*02f0*/  ULEA UR16, UR17, UR14, 0x9 ;  /* 0x0000000e11107291 */ /* 0x000fe4000f8e48ff */
[----:B------:R-:W-:Y:S02]  /*0300*/  USHF.R.U32.HI UR12, URZ, 0x4, UR12 ;  /* 0x00000004ff0c7899 */ /* 0x000fe4000801160c */
[----:B----4-:R-:W-:Y:S01]  /*0310*/  UIMAD.WIDE UR4, UR22, 0x4, UR4 ;  /* 0x00000004160478a5 */ /* 0x010fe2000f8e0204 */
[----:B------:R-:W-:Y:S01]  /*0320*/  IMAD.U32 R0, RZ, RZ, UR13 ;  /* 0x0000000dff007e24 */ /* 0x000fe2000f8e00ff */
[----:B------:R-:W-:Y:S02]  /*0330*/  UPRMT UR7, UR7, 0x5410, URZ ;  /* 0x0000541007077896 */ /* 0x000fe400080000ff */
[----:B--2---:R-:W-:Y:S02]  /*0340*/  UIMAD.WIDE UR8, UR22, 0x4, UR8 ;  /* 0x00000004160878a5 */ /* 0x004fe4000f8e0208 */
[----:B------:R-:W-:-:S02]  /*0350*/  UIADD3 UR18, UPT, UPT, UR16, 0x80, URZ ;  /* 0x0000008010127890 */ /* 0x000fc4000fffe0ff */
[----:B------:R-:W-:Y:S01]  /*0360*/  UPRMT UR12, UR12, 0x5410, URZ ;  /* 0x000054100c0c7896 */ /* 0x000fe200080000ff */
[----:B------:R-:W-:Y:S02]  /*0370*/  UMOV UR19, UR15 ;  /* 0x0000000f00137c82 */ /* 0x000fe40008000000 */
[----:B---3--:R1:W-:Y:S06]  /*0380*/  UBLKCP.S.G [UR14], [UR4], UR7 ;  /* 0x0000000e040073ba */ /* 0x0083ec0008000207 */
[----:B------:R1:W-:Y:S01]  /*0390*/  UBLKCP.S.G [UR18], [UR8], UR12 ;  /* 0x00000012080073ba */ /* 0x0003e2000800020c */
[----:B------:R1:W-:Y:S01]  /*03a0*/  SYNCS.ARRIVE.TRANS64 RZ, [UR15], R0 ;  /* 0x00000000ffff79a7 */ /* 0x0003e2000800000f */
[----:B------:R-:W-:Y:S01]  /*03b0*/  NOP ;  /* 0x0000000000007918 */ /* 0x000fe20000000000 */
.L_x_29:
[----:B-1----:R-:W-:Y:S05]  /*03c0*/  BSYNC.RECONVERGENT B0 ;  /* 0x0000000000007941 */ /* 0x002fea0003800200 */
.L_x_28:
[----:B------:R-:W1:Y:S08]  /*03d0*/  S2UR UR5, SR_CgaCtaId ;  /* 0x00000000000579c3 */ /* 0x000e700000008800 */
[----:B------:R-:W-:Y:S01]  /*03e0*/  BAR.SYNC.DEFER_BLOCKING 0x0 ;  /* 0x0000000000007b1d */ /* 0x000fe20000010000 */
[----:B------:R-:W-:-:S05]  /*03f0*/  SHF.L.U32 R0, RZ, 0x1f, RZ ;  /* 0x0000001fff007819 */ /* 0x000fca00000006ff */
[----:B------:R-:W-:Y:S02]  /*0400*/  UMOV UR4, 0x400 ;  /* 0x0000040000047882 */ /* 0x000fe40000000000 */
[----:B-1----:R-:W-:-:S12]  /*0410*/  ULEA UR4, UR5, UR4, 0x18 ;  /* 0x0000000405047291 */ /* 0x002fd8000f8ec0ff */
.L_x_30:
[----:B------:R-:W1:Y:S02]  /*0420*/  SYNCS.PHASECHK.TRANS64.TRYWAIT P0, [UR4], R0 ;  /* 0x00000000ff0075a7 */ /* 0x000e640008001104 */
[----:B-1----:R-:W-:Y:S05]  /*0430*/  @!P0 BRA `(.L_x_30) ;  /* 0xfffffffc00f88947 */ /* 0x002fea000383ffff */
[----:B------:R-:W-:Y:S05]  /*0440*/  BRA `(.L_x_31) ;  /* 0x0000001400687947 */ /* 0x000fea0003800000 */
.L_x_27:
[----:B------:R-:W1:Y:S01]  /*0450*/  S2R R2, SR_TID.Y ;  /* 0x0000000000027919 */ /* 0x000e620000002200 */
[----:B------:R-:W2:Y:S01]  /*0460*/  LDCU UR10, c[0x0][0x360] ;  /* 0x00006c00ff0a77ac */ /* 0x000ea20008000800 */
[----:B------:R-:W-:Y:S01]  /*0470*/  BSSY.RECONVERGENT B0, `(.L_x_32) ;  /* 0x00000b1000007945 */ /* 0x000fe20003800200 */
[----:B------:R-:W1:Y:S01]  /*0480*/  S2R R3, SR_TID.Z ;  /* 0x0000000000037919 */ /* 0x000e620000002300 */
[----:B------:R-:W2:Y:S01]  /*0490*/  LDCU UR11, c[0x0][0x364] ;  /* 0x00006c80ff0b77ac */ /* 0x000ea20008000800 */
[----:B------:R-:W3:Y:S01]  /*04a0*/  LDC R0, c[0x0][0x368] ;  /* 0x0000da00ff007b82 */ /* 0x000ee20000000800 */
[----:B------:R-:W4:Y:S01]  /*04b0*/  S2R R5, SR_TID.X ;  /* 0x0000000000057919 */ /* 0x000f220000002100 */
[----:B------:R-:W-:Y:S02]  /*04c0*/  USHF.L.U32 UR4, UR23, 0x2, URZ ;  /* 0x0000000217047899 */ /* 0x000fe400080006ff */
[----:B------:R-:W-:Y:S02]  /*04d0*/  USHF.R.S32.HI UR12, URZ, 0x1f, UR22 ;  /* 0x0000001fff0c7899 */ /* 0x000fe40008011416 */
[----:B------:R-:W-:-:S04]  /*04e0*/  USHF.R.S32.HI UR5, URZ, 0x1f, UR4 ;  /* 0x0000001fff057899 */ /* 0x000fc80008011404 */
[----:B------:R-:W-:Y:S02]  /*04f0*/  USHF.R.U32.HI UR13, URZ, 0x2, UR5 ;  /* 0x00000002ff0d7899 */ /* 0x000fe40008011605 */
[----:B------:R-:W-:Y:S02]  /*0500*/  USHF.R.U64 UR7, UR4, 0x2, UR5 ;  /* 0x0000000204077899 */ /* 0x000fe40008001205 */
[----:B--2---:R-:W-:Y:S02]  /*0510*/  UIMAD UR4, UR10, UR11, URZ ;  /* 0x0000000b0a0472a4 */ /* 0x004fe4000f8e02ff */
[----:B-1----:R-:W-:Y:S02]  /*0520*/  IMAD R2, R3, UR11, R2 ;  /* 0x0000000b03027c24 */ /* 0x002fe4000f8e0202 */
[----:B------:R-:W-:Y:S02]  /*0530*/  IMAD.U32 R3, RZ, RZ, UR13 ;  /* 0x0000000dff037e24 */ /* 0x000fe4000f8e00ff */
[----:B----4-:R-:W-:-:S02]  /*0540*/  IMAD R2, R2, UR10, R5 ;  /* 0x0000000a02027c24 */ /* 0x010fc4000f8e0205 */
[----:B---3--:R-:W-:Y:S01]  /*0550*/  IMAD R5, R0, UR4, RZ ;  /* 0x0000000400057c24 */ /* 0x008fe2000f8e02ff */
[----:B------:R-:W-:Y:S02]  /*0560*/  UMOV UR4, URZ ;  /* 0x000000ff00047c82 */ /* 0x000fe40008000000 */
[----:B------:R-:W-:-:S04]  /*0570*/  ISETP.LT.U32.AND P0, PT, R2, UR7, PT ;  /* 0x0000000702007c0c */ /* 0x000fc8000bf01070 */
[----:B------:R-:W-:Y:S01]  /*0580*/  ISETP.GT.U32.AND.EX P0, PT, R3, RZ, PT, P0 ;  /* 0x000000ff0300720c */ /* 0x000fe20003f04100 */
[----:B------:R-:W-:-:S12]  /*0590*/  IMAD.MOV.U32 R3, RZ, RZ, RZ ;  /* 0x000000ffff037224 */ /* 0x000fd800078e00ff */
[----:B------:R-:W-:Y:S05]  /*05a0*/  @!P0 BRA `(.L_x_33) ;  /* 0x0000000800748947 */ /* 0x000fea0003800000 */
[----:B------:R-:W-:Y:S01]  /*05b0*/  IMAD.IADD R7, R5, 0x1, R2 ;  /* 0x0000000105077824 */ /* 0x000fe200078e0202 */
[----:B------:R-:W-:Y:S01]  /*05c0*/  MOV R6, UR7 ;  /* 0x0000000700067c02 */ /* 0x000fe20008000f00 */
[----:B------:R-:W-:Y:S01]  /*05d0*/  IMAD.U32 R4, RZ, RZ, UR13 ;  /* 0x0000000dff047e24 */ /* 0x000fe2000f8e00ff */
[----:B------:R-:W-:Y:S01]  /*05e0*/  BSSY.RECONVERGENT B1, `(.L_x_34) ;  /* 0x0000029000017945 */ /* 0x000fe20003800200 */
[----:B------:R-:W-:Y:S01]  /*05f0*/  IMAD.U32 R8, RZ, RZ, UR13 ;  /* 0x0000000dff087e24 */ /* 0x000fe2000f8e00ff */
[C---:B------:R-:W-:Y:S01]  /*0600*/  ISETP.LT.U32.AND P1, PT, R7.reuse, UR7, PT ;  /* 0x0000000707007c0c */ /* 0x040fe2000bf21070 */
[----:B------:R-:W-:Y:S01]  /*0610*/  IMAD.MOV.U32 R9, RZ, RZ, -0x1 ;  /* 0xffffffffff097424 */ /* 0x000fe200078e00ff */
[----:B------:R-:W-:Y:S02]  /*0620*/  ISETP.LT.U32.AND P0, PT, R7, UR7, PT ;  /* 0x0000000707007c0c */ /* 0x000fe4000bf01070 */
[----:B------:R-:W-:Y:S02]  /*0630*/  ISETP.GT.U32.AND.EX P1, PT, R4, RZ, PT, P1 ;  /* 0x000000ff0400720c */ /* 0x000fe40003f24110 */
[----:B------:R-:W-:Y:S01]  /*0640*/  ISETP.GT.U32.AND.EX P0, PT, R8, RZ, PT, P0 ;  /* 0x000000ff0800720c */ /* 0x000fe20003f04100 */
[----:B------:R-:W-:Y:S01]  /*0650*/  IMAD.U32 R8, RZ, RZ, UR13 ;  /* 0x0000000dff087e24 */ /* 0x000fe2000f8e00ff */
[----:B------:R-:W-:-:S02]  /*0660*/  SEL R6, R6, R7, P1 ;  /* 0x0000000706067207 */ /* 0x000fc40000800000 */
[----:B------:R-:W-:Y:S02]  /*0670*/  SEL R4, RZ, 0x1, !P0 ;  /* 0x00000001ff047807 */ /* 0x000fe40004000000 */
        /* <DEDUP_REMOVED lines=13> */
[----:B------:R-:W-:-:S04]  /*0750*/  IMAD.HI.U32 R7, R7, R9, R6 ;  /* 0x0000000907077227 */ /* 0x000fc800078e0006 */
[----:B------:R-:W-:Y:S02]  /*0760*/  IMAD.MOV.U32 R9, RZ, RZ, RZ ;  /* 0x000000ffff097224 */ /* 0x000fe400078e00ff */
[----:B------:R-:W-:-:S04]  /*0770*/  IMAD.HI.U32 R7, R7, R12, RZ ;  /* 0x0000000c07077227 */ /* 0x000fc800078e00ff */
[----:B------:R-:W-:-:S04]  /*0780*/  IMAD.MOV R10, RZ, RZ, -R7 ;  /* 0x000000ffff0a7224 */ /* 0x000fc800078e0a07 */
[----:B------:R-:W-:-:S05]  /*0790*/  IMAD R10, R5, R10, R12 ;  /* 0x0000000a050a7224 */ /* 0x000fca00078e020c */
[----:B------:R-:W-:-:S13]  /*07a0*/  ISETP.GE.U32.AND P0, PT, R10, R5, PT ;  /* 0x000000050a00720c */ /* 0x000fda0003f06070 */
[----:B------:R-:W-:Y:S01]  /*07b0*/  @P0 IADD3 R10, PT, PT, -R5, R10, RZ ;  /* 0x0000000a050a0210 */ /* 0x000fe20007ffe1ff */
[----:B------:R-:W-:-:S03]  /*07c0*/  @P0 VIADD R7, R7, 0x1 ;  /* 0x0000000107070836 */ /* 0x000fc60000000000 */
[----:B------:R-:W-:-:S13]  /*07d0*/  ISETP.GE.U32.AND P1, PT, R10, R5, PT ;  /* 0x000000050a00720c */ /* 0x000fda0003f26070 */
[----:B------:R-:W-:Y:S01]  /*07e0*/  @P1 VIADD R7, R7, 0x1 ;  /* 0x0000000107071836 */ /* 0x000fe20000000000 */
[----:B------:R-:W-:-:S05]  /*07f0*/  @!P2 LOP3.LUT R7, RZ, R5, RZ, 0x33, !PT ;  /* 0x00000005ff07a212 */ /* 0x000fca00078e33ff */
[----:B------:R-:W-:Y:S01]  /*0800*/  IMAD.MOV.U32 R8, RZ, RZ, R7 ;  /* 0x000000ffff087224 */ /* 0x000fe200078e0007 */
[----:B------:R-:W-:Y:S06]  /*0810*/  BRA `(.L_x_36) ;  /* 0x0000000000147947 */ /* 0x000fec0003800000 */
.L_x_35:
[----:B------:R-:W-:Y:S01]  /*0820*/  IMAD.MOV.U32 R9, RZ, RZ, R12 ;  /* 0x000000ffff097224 */ /* 0x000fe200078e000c */
[----:B------:R-:W-:-:S07]  /*0830*/  MOV R8, 0x850 ;  /* 0x0000085000087802 */ /* 0x000fce0000000f00 */
[----:B------:R-:W-:Y:S05]  /*0840*/  CALL.REL.NOINC `($__internal_1_$__cuda_sm20_div_u64) ;  /* 0x0000001400747944 */ /* 0x000fea0003c00000 */
[----:B------:R-:W-:Y:S01]  /*0850*/  IMAD.MOV.U32 R8, RZ, RZ, R6 ;  /* 0x000000ffff087224 */ /* 0x000fe200078e0006 */
[----:B------:R-:W-:-:S07]  /*0860*/  MOV R9, R7 ;  /* 0x0000000700097202 */ /* 0x000fce0000000f00 */
.L_x_36:
[----:B------:R-:W-:Y:S05]  /*0870*/  BSYNC.RECONVERGENT B1 ;  /* 0x0000000000017941 */ /* 0x000fea0003800200 */
.L_x_34:
[----:B------:R-:W-:Y:S01]  /*0880*/  IADD3 R12, P0, PT, R8, R4, RZ ;  /* 0x00000004080c7210 */ /* 0x000fe20007f1e0ff */
[----:B------:R-:W1:Y:S01]  /*0890*/  LDC R6, c[0x0][0x3a0] ;  /* 0x0000e800ff067b82 */ /* 0x000e620000000800 */
[----:B------:R-:W-:Y:S01]  /*08a0*/  BSSY.RECONVERGENT B1, `(.L_x_37) ;  /* 0x0000030000017945 */ /* 0x000fe20003800200 */
[----:B------:R-:W-:Y:S01]  /*08b0*/  IMAD.MOV.U32 R27, RZ, RZ, R2 ;  /* 0x000000ffff1b7224 */ /* 0x000fe200078e0002 */
[C---:B------:R-:W-:Y:S01]  /*08c0*/  LOP3.LUT R4, R12.reuse, 0x3, RZ, 0xc0, !PT ;  /* 0x000000030c047812 */ /* 0x040fe200078ec0ff */
[----:B------:R-:W-:Y:S01]  /*08d0*/  IMAD.X R8, RZ, RZ, R9, P0 ;  /* 0x000000ffff087224 */ /* 0x000fe200000e0609 */
[----:B------:R-:W-:Y:S02]  /*08e0*/  ISETP.GE.U32.AND P0, PT, R12, 0x3, PT ;  /* 0x000000030c00780c */ /* 0x000fe40003f06070 */
[----:B------:R-:W-:Y:S01]  /*08f0*/  ISETP.NE.U32.AND P1, PT, R4, 0x3, PT ;  /* 0x000000030400780c */ /* 0x000fe20003f25070 */
[----:B------:R-:W-:Y:S01]  /*0900*/  IMAD.MOV.U32 R4, RZ, RZ, R3 ;  /* 0x000000ffff047224 */ /* 0x000fe200078e0003 */
[----:B------:R-:W-:-:S02]  /*0910*/  ISETP.GE.U32.AND.EX P0, PT, R8, RZ, PT, P0 ;  /* 0x000000ff0800720c */ /* 0x000fc40003f06100 */
[----:B------:R-:W-:Y:S02]  /*0920*/  ISETP.NE.AND.EX P1, PT, RZ, RZ, PT, P1 ;  /* 0x000000ffff00720c */ /* 0x000fe40003f25310 */
[----:B-1----:R-:W-:-:S11]  /*0930*/  SHF.R.S32.HI R11, RZ, 0x1f, R6 ;  /* 0x0000001fff0b7819 */ /* 0x002fd60000011406 */
[----:B------:R-:W-:Y:S05]  /*0940*/  @!P1 BRA `(.L_x_38) ;  /* 0x0000000000949947 */ /* 0x000fea0003800000 */
[----:B------:R-:W1:Y:S01]  /*0950*/  S2UR UR8, SR_CgaCtaId ;  /* 0x00000000000879c3 */ /* 0x000e620000008800 */
[----:B------:R-:W2:Y:S01]  /*0960*/  LDCU.64 UR14, c[0x0][0x398] ;  /* 0x00007300ff0e77ac */ /* 0x000ea20008000a00 */
[----:B------:R-:W-:Y:S02]  /*0970*/  VIADD R12, R12, 0x1 ;  /* 0x000000010c0c7836 */ /* 0x000fe40000000000 */
[----:B------:R-:W-:Y:S01]  /*0980*/  IMAD R8, R0, UR11, RZ ;  /* 0x0000000b00087c24 */ /* 0x000fe2000f8e02ff */
[----:B------:R-:W-:Y:S01]  /*0990*/  USHF.L.U32 UR5, UR22, 0x2, URZ ;  /* 0x0000000216057899 */ /* 0x000fe200080006ff */
[----:B------:R-:W-:Y:S01]  /*09a0*/  IMAD.MOV.U32 R27, RZ, RZ, R2 ;  /* 0x000000ffff1b7224 */ /* 0x000fe200078e0002 */
[----:B------:R-:W-:Y:S01]  /*09b0*/  USHF.L.U64.HI UR9, UR22, 0x2, UR12 ;  /* 0x0000000216097899 */ /* 0x000fe2000801020c */
[----:B------:R-:W-:Y:S01]  /*09c0*/  LOP3.LUT R12, R12, 0x3, RZ, 0xc0, !PT ;  /* 0x000000030c0c7812 */ /* 0x000fe200078ec0ff */
[----:B------:R-:W-:Y:S02]  /*09d0*/  IMAD R10, R8, UR10, RZ ;  /* 0x0000000a080a7c24 */ /* 0x000fe4000f8e02ff */
[----:B------:R-:W-:Y:S01]  /*09e0*/  LEA R7, P1, R2, UR5, 0x2 ;  /* 0x0000000502077c11 */ /* 0x000fe2000f8210ff */
[----:B------:R-:W-:-:S02]  /*09f0*/  UMOV UR5, 0x400 ;  /* 0x0000040000057882 */ /* 0x000fc40000000000 */
[----:B------:R-:W-:Y:S01]  /*0a00*/  UIADD3 UR5, UPT, UPT, UR5, 0x80, URZ ;  /* 0x0000008005057890 */ /* 0x000fe2000fffe0ff */
[----:B------:R-:W-:Y:S02]  /*0a10*/  LEA.HI.X R4, R2, UR9, R3, 0x2, P1 ;  /* 0x0000000902047c11 */ /* 0x000fe400088f1403 */
[----:B------:R-:W-:Y:S02]  /*0a20*/  IADD3 R12, P1, PT, RZ, -R12, RZ ;  /* 0x8000000cff0c7210 */ /* 0x000fe40007f3e0ff */
[----:B--2---:R-:W-:-:S03]  /*0a30*/  IADD3 R14, P2, P3, R7, UR14, R6 ;  /* 0x0000000e070e7c10 */ /* 0x004fc6000fb5e006 */
[----:B------:R-:W-:Y:S01]  /*0a40*/  IMAD.X R13, RZ, RZ, -0x1, P1 ;  /* 0xffffffffff0d7424 */ /* 0x000fe200008e06ff */
[----:B------:R-:W-:Y:S01]  /*0a50*/  IADD3.X R15, PT, PT, R4, UR15, R11, P2, P3 ;  /* 0x0000000f040f7c10 */ /* 0x000fe200097e640b */
[----:B-1----:R-:W-:Y:S01]  /*0a60*/  ULEA UR5, UR8, UR5, 0x18 ;  /* 0x0000000508057291 */ /* 0x002fe2000f8ec0ff */
[----:B------:R-:W-:-:S05]  /*0a70*/  MOV R4, R3 ;  /* 0x0000000300047202 */ /* 0x000fca0000000f00 */
[----:B------:R-:W-:-:S04]  /*0a80*/  VIADD R7, R6, UR5 ;  /* 0x0000000506077c36 */ /* 0x000fc80008000000 */
[----:B------:R-:W-:-:S07]  /*0a90*/  IMAD R7, R2, 0x4, R7 ;  /* 0x0000000402077824 */ /* 0x000fce00078e0207 */
.L_x_39:
        /* <DEDUP_REMOVED lines=13> */
[----:B------:R-:W-:-:S02]  /*0b70*/  ISETP.NE.AND.EX P1, PT, R13, RZ, PT, P1 ;  /* 0x000000ff0d00720c */ /* 0x000fc40003f25310 */
[----:B-1----:R-:W-:-:S11]  /*0b80*/  LEA R7, R10, R7, 0x2 ;  /* 0x000000070a077211 */ /* 0x002fd600078e10ff */
[----:B------:R-:W-:Y:S05]  /*0b90*/  @P1 BRA `(.L_x_39) ;  /* 0xfffffffc00c01947 */ /* 0x000fea000383ffff */
.L_x_38:
[----:B------:R-:W-:Y:S05]  /*0ba0*/  BSYNC.RECONVERGENT B1 ;  /* 0x0000000000017941 */ /* 0x000fea0003800200 */
.L_x_37:
[----:B------:R-:W-:Y:S05]  /*0bb0*/  @!P0 BRA `(.L_x_33) ;  /* 0x0000000000f08947 */ /* 0x000fea0003800000 */
[----:B------:R-:W1:Y:S01]  /*0bc0*/  LDCU.64 UR14, c[0x0][0x398] ;  /* 0x00007300ff0e77ac */ /* 0x000e620008000a00 */
[----:B------:R-:W2:Y:S01]  /*0bd0*/  S2UR UR9, SR_CgaCtaId ;  /* 0x00000000000979c3 */ /* 0x000ea20000008800 */
[----:B------:R-:W-:Y:S01]  /*0be0*/  IMAD.SHL.U32 R9, R5, 0x4, RZ ;  /* 0x0000000405097824 */ /* 0x000fe200078e00ff */
[----:B------:R-:W-:Y:S01]  /*0bf0*/  UMOV UR8, 0x400 ;  /* 0x0000040000087882 */ /* 0x000fe20000000000 */
[----:B------:R-:W-:Y:S01]  /*0c00*/  IMAD R21, R0, UR11, RZ ;  /* 0x0000000b00157c24 */ /* 0x000fe2000f8e02ff */
[----:B------:R-:W-:Y:S01]  /*0c10*/  UIADD3 UR8, UPT, UPT, UR8, 0x80, URZ ;  /* 0x0000008008087890 */ /* 0x000fe2000fffe0ff */
[----:B------:R-:W-:Y:S02]  /*0c20*/  UMOV UR5, URZ ;  /* 0x000000ff00057c82 */ /* 0x000fe40008000000 */
[----:B------:R-:W-:Y:S01]  /*0c30*/  IMAD R21, R21, UR10, RZ ;  /* 0x0000000a15157c24 */ /* 0x000fe2000f8e02ff */
[----:B-1----:R-:W-:Y:S01]  /*0c40*/  IADD3 R25, P0, PT, R6, UR14, RZ ;  /* 0x0000000e06197c10 */ /* 0x002fe2000ff1e0ff */
[----:B------:R-:W-:-:S03]  /*0c50*/  USHF.L.U64.HI UR14, UR22, 0x2, UR12 ;  /* 0x00000002160e7899 */ /* 0x000fc6000801020c */
[----:B------:R-:W-:Y:S01]  /*0c60*/  IADD3.X R7, PT, PT, R11, UR15, RZ, P0, !PT ;  /* 0x0000000f0b077c10 */ /* 0x000fe200087fe4ff */
[----:B------:R-:W-:Y:S02]  /*0c70*/  USHF.L.U32 UR15, UR22, 0x2, URZ ;  /* 0x00000002160f7899 */ /* 0x000fe400080006ff */
[C---:B------:R-:W-:Y:S01]  /*0c80*/  IADD3 R8, P0, PT, R27.reuse, UR22, RZ ;  /* 0x000000161b087c10 */ /* 0x040fe2000ff1e0ff */
[----:B--2---:R-:W-:Y:S01]  /*0c90*/  ULEA UR8, UR9, UR8, 0x18 ;  /* 0x0000000809087291 */ /* 0x004fe2000f8ec0ff */
[----:B------:R-:W-:Y:S02]  /*0ca0*/  SHF.R.U32.HI R11, RZ, 0x1e, R5 ;  /* 0x0000001eff0b7819 */ /* 0x000fe40000011605 */
[----:B------:R-:W-:Y:S01]  /*0cb0*/  IADD3.X R15, PT, PT, R4, UR12, RZ, P0, !PT ;  /* 0x0000000c040f7c10 */ /* 0x000fe200087fe4ff */
[----:B------:R-:W-:Y:S01]  /*0cc0*/  IMAD.SHL.U32 R14, R8, 0x4, RZ ;  /* 0x00000004080e7824 */ /* 0x000fe200078e00ff */
[----:B------:R-:W-:Y:S01]  /*0cd0*/  LEA R10, P0, R27, UR15, 0x2 ;  /* 0x0000000f1b0a7c11 */ /* 0x000fe2000f8010ff */
[----:B------:R-:W-:Y:S01]  /*0ce0*/  VIADD R6, R6, UR8 ;  /* 0x0000000806067c36 */ /* 0x000fe20008000000 */
[----:B------:R-:W-:-:S02]  /*0cf0*/  SHF.L.U64.HI R15, R8, 0x2, R15 ;  /* 0x00000002080f7819 */ /* 0x000fc4000001020f */
[C---:B------:R-:W-:Y:S01]  /*0d00*/  LEA.HI.X R12, R27.reuse, UR14, R4, 0x2, P0 ;  /* 0x0000000e1b0c7c11 */ /* 0x040fe200080f1404 */
[----:B------:R-:W-:Y:S01]  /*0d10*/  IMAD R8, R27, 0x4, R6 ;  /* 0x000000041b087824 */ /* 0x000fe200078e0206 */
[-C--:B------:R-:W-:Y:S01]  /*0d20*/  IADD3 R20, P1, PT, R9, R10.reuse, RZ ;  /* 0x0000000a09147210 */ /* 0x080fe20007f3e0ff */
[C---:B------:R-:W-:Y:S01]  /*0d30*/  IMAD.WIDE.U32 R14, R5.reuse, 0xc, R14 ;  /* 0x0000000c050e7825 */ /* 0x040fe200078e000e */
[----:B------:R-:W-:Y:S02]  /*0d40*/  LEA R13, P0, R5, R10, 0x3 ;  /* 0x0000000a050d7211 */ /* 0x000fe400078018ff */
[----:B------:R-:W-:Y:S01]  /*0d50*/  LEA R22, R21, R8, 0x2 ;  /* 0x0000000815167211 */ /* 0x000fe200078e10ff */
[----:B------:R-:W-:Y:S01]  /*0d60*/  IMAD.X R26, R11, 0x1, R12, P1 ;  /* 0x000000010b1a7824 */ /* 0x000fe200008e060c */
[----:B------:R-:W-:Y:S01]  /*0d70*/  LEA.HI.X R24, R5, R12, RZ, 0x3, P0 ;  /* 0x0000000c05187211 */ /* 0x000fe200000f1cff */
[----:B------:R-:W-:Y:S02]  /*0d80*/  VIADD R28, R15, UR5 ;  /* 0x000000050f1c7c36 */ /* 0x000fe40008000000 */
[----:B------:R-:W-:-:S02]  /*0d90*/  IMAD R23, R21, 0x8, R8 ;  /* 0x0000000815177824 */ /* 0x000fc400078e0208 */
[----:B------:R-:W-:-:S07]  /*0da0*/  IMAD R6, R21, 0xc, R8 ;  /* 0x0000000c15067824 */ /* 0x000fce00078e0208 */
.L_x_40:
[----:B------:R-:W-:-:S05]  /*0db0*/  IADD3 R18, P0, PT, R25, R10, RZ ;  /* 0x0000000a19127210 */ /* 0x000fca0007f1e0ff */
[----:B------:R-:W-:Y:S01]  /*0dc0*/  IMAD.X R19, R7, 0x1, R12, P0 ;  /* 0x0000000107137824 */ /* 0x000fe200000e060c */
[----:B------:R-:W-:-:S04]  /*0dd0*/  IADD3 R16, P0, PT, R25, R20, RZ ;  /* 0x0000001419107210 */ /* 0x000fc80007f1e0ff */
[----:B------:R-:W-:Y:S01]  /*0de0*/  @!PT LDS RZ, [RZ] ;  /* 0x00000000fffff984 */ /* 0x000fe20000000800 */
[----:B------:R-:W-:Y:S01]  /*0df0*/  @!PT LDS RZ, [RZ] ;  /* 0x00000000fffff984 */ /* 0x000fe20000000800 */
[----:B------:R-:W-:Y:S01]  /*0e00*/  @!PT LDS RZ, [RZ] ;  /* 0x00000000fffff984 */ /* 0x000fe20000000800 */
[----:B------:R1:W-:Y:S01]  /*0e10*/  LDGSTS.E [R8], desc[UR20][R18.64] ;  /* 0x0000000012087fae */ /* 0x0003e2000b9a1014 */
[----:B------:R-:W-:-:S05]  /*0e20*/  IMAD.X R17, R7, 0x1, R26, P0 ;  /* 0x0000000107117824 */ /* 0x000fca00000e061a */
[----:B------:R2:W-:Y:S01]  /*0e30*/  LDGSTS.E [R22], desc[UR20][R16.64] ;  /* 0x0000000010167fae */ /* 0x0005e2000b9a1014 */
[----:B-1----:R-:W-:Y:S01]  /*0e40*/  IMAD R8, R21, 0x10, R8 ;  /* 0x0000001015087824 */ /* 0x002fe200078e0208 */
[----:B--2---:R-:W-:Y:S01]  /*0e50*/  IADD3 R16, P0, PT, R25, R13, RZ ;  /* 0x0000000d19107210 */ /* 0x004fe20007f1e0ff */
[----:B------:R-:W-:-:S04]  /*0e60*/  IMAD R22, R21, 0x10, R22 ;  /* 0x0000001015167824 */ /* 0x000fc800078e0216 */
[----:B------:R-:W-:Y:S01]  /*0e70*/  IMAD.X R17, R7, 0x1, R24, P0 ;  /* 0x0000000107117824 */ /* 0x000fe200000e0618 */
[----:B------:R-:W-:-:S04]  /*0e80*/  IADD3 R18, P0, PT, R25, R14, RZ ;  /* 0x0000000e19127210 */ /* 0x000fc80007f1e0ff */
[----:B------:R1:W-:Y:S01]  /*0e90*/  LDGSTS.E [R23], desc[UR20][R16.64] ;  /* 0x0000000010177fae */ /* 0x0003e2000b9a1014 */
[----:B------:R-:W-:Y:S01]  /*0ea0*/  IMAD.X R19, R7, 0x1, R28, P0 ;  /* 0x0000000107137824 */ /* 0x000fe200000e061c */
[----:B------:R-:W-:-:S04]  /*0eb0*/  IADD3 R27, P0, PT, R9, R27, RZ ;  /* 0x0000001b091b7210 */ /* 0x000fc80007f1e0ff */
[----:B------:R2:W-:Y:S01]  /*0ec0*/  LDGSTS.E [R6], desc[UR20][R18.64] ;  /* 0x0000000012067fae */ /* 0x0005e2000b9a1014 */
[----:B------:R-:W-:Y:S01]  /*0ed0*/  IMAD.X R4, R11, 0x1, R4, P0 ;  /* 0x000000010b047824 */ /* 0x000fe200000e0604 */
[----:B------:R-:W-:-:S04]  /*0ee0*/  ISETP.GE.U32.AND P0, PT, R27, UR7, PT ;  /* 0x000000071b007c0c */ /* 0x000fc8000bf06070 */
[----:B------:R-:W-:Y:S01]  /*0ef0*/  ISETP.GE.U32.AND.EX P0, PT, R4, UR13, PT, P0 ;  /* 0x0000000d04007c0c */ /* 0x000fe2000bf06100 */
[----:B-1----:R-:W-:Y:S01]  /*0f00*/  IMAD.MOV.U32 R16, RZ, RZ, R25 ;  /* 0x000000ffff107224 */ /* 0x002fe200078e0019 */
[----:B------:R-:W-:Y:S02]  /*0f10*/  MOV R17, R7 ;  /* 0x0000000700117202 */ /* 0x000fe40000000f00 */
[C---:B------:R-:W-:Y:S01]  /*0f20*/  LEA R23, R21.reuse, R23, 0x4 ;  /* 0x0000001715177211 */ /* 0x040fe200078e20ff */
[----:B--2---:R-:W-:Y:S02]  /*0f30*/  IMAD R6, R21, 0x10, R6 ;  /* 0x0000001015067824 */ /* 0x004fe400078e0206 */
[----:B------:R-:W-:-:S04]  /*0f40*/  IMAD.WIDE.U32 R16, R5, 0x10, R16 ;  /* 0x0000001005107825 */ /* 0x000fc800078e0010 */
[----:B------:R-:W-:Y:S02]  /*0f50*/  IMAD.MOV.U32 R25, RZ, RZ, R16 ;  /* 0x000000ffff197224 */ /* 0x000fe400078e0010 */
[----:B------:R-:W-:Y:S01]  /*0f60*/  IMAD.MOV.U32 R7, RZ, RZ, R17 ;  /* 0x000000ffff077224 */ /* 0x000fe200078e0011 */
[----:B------:R-:W-:Y:S06]  /*0f70*/  @!P0 BRA `(.L_x_40) ;  /* 0xfffffffc008c8947 */ /* 0x000fec000383ffff */
.L_x_33:
[----:B------:R-:W-:Y:S05]  /*0f80*/  BSYNC.RECONVERGENT B0 ;  /* 0x0000000000007941 */ /* 0x000fea0003800200 */
.L_x_32:
[----:B------:R-:W-:Y:S01]  /*0f90*/  IMAD.U32 R4, RZ, RZ, UR13 ;  /* 0x0000000dff047e24 */ /* 0x000fe2000f8e00ff */
[----:B------:R-:W-:Y:S01]  /*0fa0*/  ISETP.LT.U32.AND P0, PT, R2, UR7, PT ;  /* 0x0000000702007c0c */ /* 0x000fe2000bf01070 */
[----:B------:R-:W0:Y:S01]  /*0fb0*/  LDGDEPBAR ;  /* 0x00000000000079af */ /* 0x000e220000000000 */
[----:B------:R-:W-:Y:S02]  /*0fc0*/  BSSY.RECONVERGENT B0, `(.L_x_41) ;  /* 0x000009f000007945 */ /* 0x000fe40003800200 */
[----:B------:R-:W-:-:S13]  /*0fd0*/  ISETP.GT.U32.AND.EX P0, PT, R4, R3, PT, P0 ;  /* 0x000000030400720c */ /* 0x000fda0003f04100 */
[----:B------:R-:W-:Y:S05]  /*0fe0*/  @!P0 BRA `(.L_x_42) ;  /* 0x0000000800708947 */ /* 0x000fea0003800000 */
[----:B------:R-:W-:Y:S01]  /*0ff0*/  IMAD.IADD R9, R5, 0x1, R2 ;  /* 0x0000000105097824 */ /* 0x000fe200078e0202 */
[----:B------:R-:W-:Y:S01]  /*1000*/  MOV R6, UR7 ;  /* 0x0000000700067c02 */ /* 0x000fe20008000f00 */
[----:B------:R-:W-:Y:S01]  /*1010*/  IMAD.U32 R4, RZ, RZ, UR13 ;  /* 0x0000000dff047e24 */ /* 0x000fe2000f8e00ff */
[----:B------:R-:W-:Y:S01]  /*1020*/  BSSY.RECONVERGENT B1, `(.L_x_43) ;  /* 0x0000027000017945 */ /* 0x000fe20003800200 */
[----:B------:R-:W-:Y:S01]  /*1030*/  IMAD.U32 R7, RZ, RZ, UR13 ;  /* 0x0000000dff077e24 */ /* 0x000fe2000f8e00ff */
[C---:B------:R-:W-:Y:S01]  /*1040*/  ISETP.LT.U32.AND P0, PT, R9.reuse, UR7, PT ;  /* 0x0000000709007c0c */ /* 0x040fe2000bf01070 */
[----:B------:R-:W-:Y:S01]  /*1050*/  IMAD.U32 R10, RZ, RZ, UR13 ;  /* 0x0000000dff0a7e24 */ /* 0x000fe2000f8e00ff */
[----:B------:R-:W-:Y:S02]  /*1060*/  ISETP.LT.U32.AND P1, PT, R9, UR7, PT ;  /* 0x0000000709007c0c */ /* 0x000fe4000bf21070 */
[----:B------:R-:W-:Y:S02]  /*1070*/  ISETP.GT.U32.AND.EX P0, PT, R4, RZ, PT, P0 ;  /* 0x000000ff0400720c */ /* 0x000fe40003f04100 */
[----:B------:R-:W-:Y:S01]  /*1080*/  ISETP.GT.U32.AND.EX P1, PT, R7, RZ, PT, P1 ;  /* 0x000000ff0700720c */ /* 0x000fe20003f24110 */
[----:B------:R-:W-:Y:S01]  /*1090*/  IMAD.MOV.U32 R7, RZ, RZ, -0x1 ;  /* 0xffffffffff077424 */ /* 0x000fe200078e00ff */
        /* <DEDUP_REMOVED lines=12> */
[----:B-1----:R-:W-:-:S06]  /*1160*/  VIADD R7, R10, 0xffffffe ;  /* 0x0ffffffe0a077836 */ /* 0x002fcc0000000000 */
[----:B------:R-:W1:Y:S02]  /*1170*/  F2I.FTZ.U32.TRUNC.NTZ R7, R7 ;  /* 0x0000000700077305 */ /* 0x000e64000021f000 */
[----:B-1----:R-:W-:-:S04]  /*1180*/  IMAD R11, R11, R7, RZ ;  /* 0x000000070b0b7224 */ /* 0x002fc800078e02ff */
[----:B------:R-:W-:-:S06]  /*1190*/  IMAD.HI.U32 R6, R7, R11, R6 ;  /* 0x0000000b07067227 */ /* 0x000fcc00078e0006 */
[----:B------:R-:W-:-:S05]  /*11a0*/  IMAD.HI.U32 R8, R6, R9, RZ ;  /* 0x0000000906087227 */ /* 0x000fca00078e00ff */
[----:B------:R-:W-:-:S05]  /*11b0*/  IADD3 R6, PT, PT, -R8, RZ, RZ ;  /* 0x000000ff08067210 */ /* 0x000fca0007ffe1ff */
[----:B------:R-:W-:Y:S02]  /*11c0*/  IMAD R6, R5, R6, R9 ;  /* 0x0000000605067224 */ /* 0x000fe400078e0209 */
[----:B------:R-:W-:-:S03]  /*11d0*/  IMAD.MOV.U32 R9, RZ, RZ, RZ ;  /* 0x000000ffff097224 */ /* 0x000fc600078e00ff */
[----:B------:R-:W-:-:S13]  /*11e0*/  ISETP.GE.U32.AND P0, PT, R6, R5, PT ;  /* 0x000000050600720c */ /* 0x000fda0003f06070 */
[----:B------:R-:W-:Y:S02]  /*11f0*/  @P0 IMAD.IADD R6, R6, 0x1, -R5 ;  /* 0x0000000106060824 */ /* 0x000fe400078e0a05 */
[----:B------:R-:W-:-:S03]  /*1200*/  @P0 VIADD R8, R8, 0x1 ;  /* 0x0000000108080836 */ /* 0x000fc60000000000 */
[----:B------:R-:W-:-:S13]  /*1210*/  ISETP.GE.U32.AND P1, PT, R6, R5, PT ;  /* 0x000000050600720c */ /* 0x000fda0003f26070 */
[----:B------:R-:W-:Y:S01]  /*1220*/  @P1 VIADD R8, R8, 0x1 ;  /* 0x0000000108081836 */ /* 0x000fe20000000000 */
[----:B------:R-:W-:Y:S01]  /*1230*/  @!P2 LOP3.LUT R8, RZ, R5, RZ, 0x33, !PT ;  /* 0x00000005ff08a212 */ /* 0x000fe200078e33ff */
[----:B------:R-:W-:Y:S06]  /*1240*/  BRA `(.L_x_45) ;  /* 0x0000000000107947 */ /* 0x000fec0003800000 */
.L_x_44:
[----:B------:R-:W-:-:S07]  /*1250*/  MOV R8, 0x1270 ;  /* 0x0000127000087802 */ /* 0x000fce0000000f00 */
[----:B------:R-:W-:Y:S05]  /*1260*/  CALL.REL.NOINC `($__internal_1_$__cuda_sm20_div_u64) ;  /* 0x0000000800ec7944 */ /* 0x000fea0003c00000 */
[----:B------:R-:W-:Y:S01]  /*1270*/  IMAD.MOV.U32 R8, RZ, RZ, R6 ;  /* 0x000000ffff087224 */ /* 0x000fe200078e0006 */
[----:B------:R-:W-:-:S07]  /*1280*/  MOV R9, R7 ;  /* 0x0000000700097202 */ /* 0x000fce0000000f00 */
.L_x_45:
[----:B------:R-:W-:Y:S05]  /*1290*/  BSYNC.RECONVERGENT B1 ;  /* 0x0000000000017941 */ /* 0x000fea0003800200 */
.L_x_43:
[----:B------:R-:W-:Y:S01]  /*12a0*/  IADD3 R4, P0, PT, R8, R4, RZ ;  /* 0x0000000408047210 */ /* 0x000fe20007f1e0ff */
[----:B------:R-:W1:Y:S01]  /*12b0*/  LDC R6, c[0x0][0x3b0] ;  /* 0x0000ec00ff067b82 */ /* 0x000e620000000800 */
[----:B------:R-:W-:Y:S02]  /*12c0*/  BSSY.RECONVERGENT B1, `(.L_x_46) ;  /* 0x0000031000017945 */ /* 0x000fe40003800200 */
[C---:B------:R-:W-:Y:S01]  /*12d0*/  LOP3.LUT R7, R4.reuse, 0x3, RZ, 0xc0, !PT ;  /* 0x0000000304077812 */ /* 0x040fe200078ec0ff */
[----:B------:R-:W-:Y:S01]  /*12e0*/  IMAD.X R8, RZ, RZ, R9, P0 ;  /* 0x000000ffff087224 */ /* 0x000fe200000e0609 */
[----:B------:R-:W-:Y:S02]  /*12f0*/  ISETP.GE.U32.AND P0, PT, R4, 0x3, PT ;  /* 0x000000030400780c */ /* 0x000fe40003f06070 */
[----:B------:R-:W-:Y:S02]  /*1300*/  ISETP.NE.U32.AND P1, PT, R7, 0x3, PT ;  /* 0x000000030700780c */ /* 0x000fe40003f25070 */
[----:B------:R-:W-:Y:S01]  /*1310*/  ISETP.GE.U32.AND.EX P0, PT, R8, RZ, PT, P0 ;  /* 0x000000ff0800720c */ /* 0x000fe20003f06100 */
[----:B------:R-:W-:Y:S01]  /*1320*/  IMAD.U32 R8, RZ, RZ, UR22 ;  /* 0x00000016ff087e24 */ /* 0x000fe2000f8e00ff */
[----:B------:R-:W-:-:S04]  /*1330*/  ISETP.NE.AND.EX P1, PT, RZ, RZ, PT, P1 ;  /* 0x000000ffff00720c */ /* 0x000fc80003f25310 */
[----:B------:R-:W-:Y:S02]  /*1340*/  SHF.R.S32.HI R8, RZ, 0x1f, R8 ;  /* 0x0000001fff087819 */ /* 0x000fe40000011408 */
[----:B-1----:R-:W-:-:S07]  /*1350*/  SHF.R.S32.HI R16, RZ, 0x1f, R6 ;  /* 0x0000001fff107819 */ /* 0x002fce0000011406 */
[----:B------:R-:W-:Y:S05]  /*1360*/  @!P1 BRA `(.L_x_47) ;  /* 0x0000000000989947 */ /* 0x000fea0003800000 */
[----:B------:R-:W1:Y:S01]  /*1370*/  S2UR UR8, SR_CgaCtaId ;  /* 0x00000000000879c3 */ /* 0x000e620000008800 */
[----:B------:R-:W2:Y:S01]  /*1380*/  LDCU.64 UR14, c[0x0][0x3a8] ;  /* 0x00007500ff0e77ac */ /* 0x000ea20008000a00 */
[----:B------:R-:W-:Y:S02]  /*1390*/  IMAD.U32 R7, RZ, RZ, UR22 ;  /* 0x00000016ff077e24 */ /* 0x000fe4000f8e00ff */
[----:B------:R-:W-:Y:S01]  /*13a0*/  VIADD R9, R4, 0x1 ;  /* 0x0000000104097836 */ /* 0x000fe20000000000 */
[----:B------:R-:W-:Y:S01]  /*13b0*/  UMOV UR5, 0x400 ;  /* 0x0000040000057882 */ /* 0x000fe20000000000 */
[----:B------:R-:W-:Y:S01]  /*13c0*/  USHF.L.U32 UR9, UR22, 0x2, URZ ;  /* 0x0000000216097899 */ /* 0x000fe200080006ff */
[----:B------:R-:W-:Y:S01]  /*13d0*/  SHF.L.U64.HI R4, R7, 0x2, R8 ;  /* 0x0000000207047819 */ /* 0x000fe20000010208 */
[----:B------:R-:W3:Y:S01]  /*13e0*/  LDC R11, c[0x0][0x384] ;  /* 0x0000e100ff0b7b82 */ /* 0x000ee20000000800 */
[----:B------:R-:W-:Y:S01]  /*13f0*/  UIADD3 UR5, UPT, UPT, UR5, 0x80, URZ ;  /* 0x0000008005057890 */ /* 0x000fe2000fffe0ff */
[----:B------:R-:W-:Y:S01]  /*1400*/  LOP3.LUT R9, R9, 0x3, RZ, 0xc0, !PT ;  /* 0x0000000309097812 */ /* 0x000fe200078ec0ff */
[----:B------:R-:W-:Y:S01]  /*1410*/  IMAD R10, R0, UR11, RZ ;  /* 0x0000000b000a7c24 */ /* 0x000fe2000f8e02ff */
[----:B------:R-:W-:-:S02]  /*1420*/  LEA R7, P1, R2, UR9, 0x2 ;  /* 0x0000000902077c11 */ /* 0x000fc4000f8210ff */
[----:B------:R-:W-:Y:S01]  /*1430*/  IADD3 R9, P3, PT, RZ, -R9, RZ ;  /* 0x80000009ff097210 */ /* 0x000fe20007f7e0ff */
[----:B------:R-:W-:Y:S01]  /*1440*/  IMAD R14, R10, UR10, RZ ;  /* 0x0000000a0a0e7c24 */ /* 0x000fe2000f8e02ff */
[----:B------:R-:W-:Y:S02]  /*1450*/  LEA.HI.X R13, R2, R4, R3, 0x2, P1 ;  /* 0x00000004020d7211 */ /* 0x000fe400008f1403 */
[----:B--2---:R-:W-:-:S04]  /*1460*/  IADD3 R12, P1, P2, R7, UR14, R6 ;  /* 0x0000000e070c7c10 */ /* 0x004fc8000fa3e006 */
[----:B------:R-:W-:Y:S01]  /*1470*/  IADD3.X R13, PT, PT, R13, UR15, R16, P1, P2 ;  /* 0x0000000f0d0d7c10 */ /* 0x000fe20008fe4410 */
[----:B-1----:R-:W-:-:S06]  /*1480*/  ULEA UR5, UR8, UR5, 0x18 ;  /* 0x0000000508057291 */ /* 0x002fcc000f8ec0ff */
[----:B------:R-:W-:-:S05]  /*1490*/  VIADD R4, R6, UR5 ;  /* 0x0000000506047c36 */ /* 0x000fca0008000000 */
[----:B---3--:R-:W-:Y:S01]  /*14a0*/  LEA R7, R11, R4, 0x9 ;  /* 0x000000040b077211 */ /* 0x008fe200078e48ff */
[----:B------:R-:W-:-:S04]  /*14b0*/  IMAD.X R4, RZ, RZ, -0x1, P3 ;  /* 0xffffffffff047424 */ /* 0x000fc800018e06ff */
[----:B------:R-:W-:-:S07]  /*14c0*/  IMAD R7, R2, 0x4, R7 ;  /* 0x0000000402077824 */ /* 0x000fce00078e0207 */
.L_x_48:
        /* <DEDUP_REMOVED lines=16> */
.L_x_47:
[----:B------:R-:W-:Y:S05]  /*15d0*/  BSYNC.RECONVERGENT B1 ;  /* 0x0000000000017941 */ /* 0x000fea0003800200 */
.L_x_46:
[----:B------:R-:W-:Y:S05]  /*15e0*/  @!P0 BRA `(.L_x_42) ;  /* 0x0000000000f08947 */ /* 0x000fea0003800000 */
[----:B------:R-:W1:Y:S01]  /*15f0*/  S2UR UR8, SR_CgaCtaId ;  /* 0x00000000000879c3 */ /* 0x000e620000008800 */
[----:B------:R-:W2:Y:S01]  /*1600*/  LDCU.64 UR14, c[0x0][0x3a8] ;  /* 0x00007500ff0e77ac */ /* 0x000ea20008000a00 */
[----:B------:R-:W-:Y:S01]  /*1610*/  IMAD.U32 R9, RZ, RZ, UR22 ;  /* 0x00000016ff097e24 */ /* 0x000fe2000f8e00ff */
[----:B------:R-:W-:Y:S01]  /*1620*/  SHF.L.U32 R17, R5, 0x2, RZ ;  /* 0x0000000205117819 */ /* 0x000fe200000006ff */
[----:B------:R-:W-:Y:S01]  /*1630*/  IMAD R22, R0, UR11, RZ ;  /* 0x0000000b00167c24 */ /* 0x000fe2000f8e02ff */
[----:B------:R-:W-:Y:S01]  /*1640*/  UMOV UR5, 0x400 ;  /* 0x0000040000057882 */ /* 0x000fe20000000000 */
[----:B------:R-:W-:Y:S01]  /*1650*/  SHF.R.U32.HI R20, RZ, 0x1e, R5 ;  /* 0x0000001eff147819 */ /* 0x000fe20000011605 */
[----:B------:R-:W-:Y:S01]  /*1660*/  UIADD3 UR5, UPT, UPT, UR5, 0x80, URZ ;  /* 0x0000008005057890 */ /* 0x000fe2000fffe0ff */
[----:B------:R-:W3:Y:S01]  /*1670*/  LDC R7, c[0x0][0x384] ;  /* 0x0000e100ff077b82 */ /* 0x000ee20000000800 */
[----:B------:R-:W-:Y:S01]  /*1680*/  SHF.L.U64.HI R18, R9, 0x2, R8 ;  /* 0x0000000209127819 */ /* 0x000fe20000010208 */
[----:B------:R-:W-:Y:S01]  /*1690*/  IMAD R22, R22, UR10, RZ ;  /* 0x0000000a16167c24 */ /* 0x000fe2000f8e02ff */
[----:B--2---:R-:W-:-:S04]  /*16a0*/  IADD3 R4, P0, PT, R6, UR14, RZ ;  /* 0x0000000e06047c10 */ /* 0x004fc8000ff1e0ff */
[----:B------:R-:W-:Y:S01]  /*16b0*/  IADD3.X R16, PT, PT, R16, UR15, RZ, P0, !PT ;  /* 0x0000000f10107c10 */ /* 0x000fe200087fe4ff */
[----:B-1----:R-:W-:Y:S02]  /*16c0*/  ULEA UR5, UR8, UR5, 0x18 ;  /* 0x0000000508057291 */ /* 0x002fe4000f8ec0ff */
[----:B------:R-:W-:-:S04]  /*16d0*/  USHF.L.U32 UR8, UR22, 0x2, URZ ;  /* 0x0000000216087899 */ /* 0x000fc800080006ff */
[----:B------:R-:W-:Y:S01]  /*16e0*/  VIADD R6, R6, UR5 ;  /* 0x0000000506067c36 */ /* 0x000fe20008000000 */
[----:B------:R-:W-:-:S03]  /*16f0*/  UMOV UR5, URZ ;  /* 0x000000ff00057c82 */ /* 0x000fc60008000000 */
[----:B---3--:R-:W-:Y:S01]  /*1700*/  IMAD R23, R7, 0x200, R6 ;  /* 0x0000020007177824 */ /* 0x008fe200078e0206 */
[----:B------:R-:W-:-:S03]  /*1710*/  IADD3 R6, P0, PT, R2, UR22, RZ ;  /* 0x0000001602067c10 */ /* 0x000fc6000ff1e0ff */
[----:B------:R-:W-:Y:S02]  /*1720*/  IMAD R23, R2, 0x4, R23 ;  /* 0x0000000402177824 */ /* 0x000fe400078e0217 */
[----:B------:R-:W-:Y:S01]  /*1730*/  IMAD.X R7, R8, 0x1, R3, P0 ;  /* 0x0000000108077824 */ /* 0x000fe200000e0603 */
[----:B------:R-:W-:Y:S01]  /*1740*/  LEA R0, P0, R2, UR8, 0x2 ;  /* 0x0000000802007c11 */ /* 0x000fe2000f8010ff */
[C-C-:B------:R-:W-:Y:S01]  /*1750*/  IMAD R25, R22.reuse, 0x4, R23.reuse ;  /* 0x0000000416197824 */ /* 0x140fe200078e0217 */
[C---:B------:R-:W-:Y:S01]  /*1760*/  LEA R27, R22.reuse, R23, 0x3 ;  /* 0x00000017161b7211 */ /* 0x040fe200078e18ff */
[----:B------:R-:W-:Y:S01]  /*1770*/  IMAD R29, R22, 0xc, R23 ;  /* 0x0000000c161d7824 */ /* 0x000fe200078e0217 */
[C---:B------:R-:W-:Y:S01]  /*1780*/  SHF.L.U64.HI R7, R6.reuse, 0x2, R7 ;  /* 0x0000000206077819 */ /* 0x040fe20000010207 */
[----:B------:R-:W-:Y:S01]  /*1790*/  IMAD.SHL.U32 R6, R6, 0x4, RZ ;  /* 0x0000000406067824 */ /* 0x000fe200078e00ff */
[----:B------:R-:W-:Y:S02]  /*17a0*/  LEA.HI.X R18, R2, R18, R3, 0x2, P0 ;  /* 0x0000001202127211 */ /* 0x000fe400000f1403 */
[-C--:B------:R-:W-:Y:S01]  /*17b0*/  IADD3 R21, P0, PT, R17, R0.reuse, RZ ;  /* 0x0000000011157210 */ /* 0x080fe20007f1e0ff */
[C---:B------:R-:W-:Y:S01]  /*17c0*/  IMAD.WIDE.U32 R6, R5.reuse, 0xc, R6 ;  /* 0x0000000c05067825 */ /* 0x040fe200078e0006 */
[----:B------:R-:W-:-:S03]  /*17d0*/  LEA R19, P1, R5, R0, 0x3 ;  /* 0x0000000005137211 */ /* 0x000fc600078218ff */
[----:B------:R-:W-:Y:S01]  /*17e0*/  IMAD.X R24, R20, 0x1, R18, P0 ;  /* 0x0000000114187824 */ /* 0x000fe200000e0612 */
[----:B------:R-:W-:Y:S01]  /*17f0*/  LEA.HI.X R26, R5, R18, RZ, 0x3, P1 ;  /* 0x00000012051a7211 */ /* 0x000fe200008f1cff */
[----:B------:R-:W-:-:S08]  /*1800*/  VIADD R28, R7, UR5 ;  /* 0x00000005071c7c36 */ /* 0x000fd00008000000 */
.L_x_49:
[C---:B------:R-:W-:Y:S02]  /*1810*/  IADD3 R12, P0, PT, R4.reuse, R0, RZ ;  /* 0x00000000040c7210 */ /* 0x040fe40007f1e0ff */
[----:B------:R-:W-:-:S03]  /*1820*/  IADD3 R8, P1, PT, R4, R21, RZ ;  /* 0x0000001504087210 */ /* 0x000fc60007f3e0ff */
[----:B------:R-:W-:Y:S01]  /*1830*/  IMAD.X R13, R16, 0x1, R18, P0 ;  /* 0x00000001100d7824 */ /* 0x000fe200000e0612 */
[----:B------:R-:W-:Y:S01]  /*1840*/  IADD3 R10, P0, PT, R4, R19, RZ ;  /* 0x00000013040a7210 */ /* 0x000fe20007f1e0ff */
[----:B------:R-:W-:Y:S01]  /*1850*/  IMAD.X R9, R16, 0x1, R24, P1 ;  /* 0x0000000110097824 */ /* 0x000fe200008e0618 */
[----:B------:R-:W-:Y:S02]  /*1860*/  IADD3 R14, P1, PT, R4, R6, RZ ;  /* 0x00000006040e7210 */ /* 0x000fe40007f3e0ff */
[----:B------:R-:W-:Y:S01]  /*1870*/  @!PT LDS RZ, [RZ] ;  /* 0x00000000fffff984 */ /* 0x000fe20000000800 */
[----:B------:R-:W-:Y:S01]  /*1880*/  @!PT LDS RZ, [RZ] ;  /* 0x00000000fffff984 */ /* 0x000fe20000000800 */
[----:B------:R-:W-:Y:S01]  /*1890*/  @!PT LDS RZ, [RZ] ;  /* 0x00000000fffff984 */ /* 0x000fe20000000800 */
[----:B------:R1:W-:Y:S01]  /*18a0*/  LDGSTS.E [R23+0x80], desc[UR20][R12.64] ;  /* 0x000800000c177fae */ /* 0x0003e2000b9a1014 */
[C---:B------:R-:W-:Y:S01]  /*18b0*/  IMAD.X R11, R16.reuse, 0x1, R26, P0 ;  /* 0x00000001100b7824 */ /* 0x040fe200000e061a */
[----:B------:R-:W-:Y:S01]  /*18c0*/  IADD3 R2, P0, PT, R17, R2, RZ ;  /* 0x0000000211027210 */ /* 0x000fe20007f1e0ff */
[----:B------:R-:W-:Y:S01]  /*18d0*/  IMAD.X R15, R16, 0x1, R28, P1 ;  /* 0x00000001100f7824 */ /* 0x000fe200008e061c */
[C---:B------:R-:W-:Y:S01]  /*18e0*/  LEA R4, P1, R5.reuse, R4, 0x4 ;  /* 0x0000000405047211 */ /* 0x040fe200078220ff */
[----:B------:R2:W-:Y:S02]  /*18f0*/  LDGSTS.E [R25+0x80], desc[UR20][R8.64] ;  /* 0x0008000008197fae */ /* 0x0005e4000b9a1014 */
[----:B------:R-:W-:Y:S01]  /*1900*/  IMAD.X R3, R20, 0x1, R3, P0 ;  /* 0x0000000114037824 */ /* 0x000fe200000e0603 */
[----:B------:R-:W-:Y:S01]  /*1910*/  ISETP.GE.U32.AND P0, PT, R2, UR7, PT ;  /* 0x0000000702007c0c */ /* 0x000fe2000bf06070 */
[----:B------:R3:W-:Y:S01]  /*1920*/  LDGSTS.E [R27+0x80], desc[UR20][R10.64] ;  /* 0x000800000a1b7fae */ /* 0x0007e2000b9a1014 */
[----:B------:R-:W-:-:S02]  /*1930*/  LEA.HI.X R16, R5, R16, RZ, 0x4, P1 ;  /* 0x0000001005107211 */ /* 0x000fc400008f24ff */
[----:B------:R-:W-:Y:S01]  /*1940*/  ISETP.GE.U32.AND.EX P0, PT, R3, UR13, PT, P0 ;  /* 0x0000000d03007c0c */ /* 0x000fe2000bf06100 */
[----:B------:R4:W-:Y:S01]  /*1950*/  LDGSTS.E [R29+0x80], desc[UR20][R14.64] ;  /* 0x000800000e1d7fae */ /* 0x0009e2000b9a1014 */
[C---:B-1----:R-:W-:Y:S01]  /*1960*/  LEA R23, R22.reuse, R23, 0x4 ;  /* 0x0000001716177211 */ /* 0x042fe200078e20ff */
[C---:B--2---:R-:W-:Y:S02]  /*1970*/  IMAD R25, R22.reuse, 0x10, R25 ;  /* 0x0000001016197824 */ /* 0x044fe400078e0219 */
[C---:B---3--:R-:W-:Y:S02]  /*1980*/  IMAD R27, R22.reuse, 0x10, R27 ;  /* 0x00000010161b7824 */ /* 0x048fe400078e021b */
[----:B----4-:R-:W-:-:S06]  /*1990*/  IMAD R29, R22, 0x10, R29 ;  /* 0x00000010161d7824 */ /* 0x010fcc00078e021d */
[----:B------:R-:W-:Y:S05]  /*19a0*/  @!P0 BRA `(.L_x_49) ;  /* 0xfffffffc00988947 */ /* 0x000fea000383ffff */
.L_x_42:
[----:B------:R-:W-:Y:S05]  /*19b0*/  BSYNC.RECONVERGENT B0 ;  /* 0x0000000000007941 */ /* 0x000fea0003800200 */
.L_x_41:
[----:B------:R-:W0:Y:S01]  /*19c0*/  LDGDEPBAR ;  /* 0x00000000000079af */ /* 0x000e220000000000 */
[----:B------:R-:W-:-:S04]  /*19d0*/  DEPBAR.LE SB0, 0x0 ;  /* 0x000080000000791a */ /* 0x000fc80000000000 */
[----:B------:R-:W-:Y:S06]  /*19e0*/  BAR.SYNC.DEFER_BLOCKING 0x0 ;  /* 0x0000000000007b1d */ /* 0x000fec0000010000 */
.L_x_31:
[----:B------:R-:W-:-:S09]  /*19f0*/  UISETP.GT.AND UP0, UPT, UR24, UR6, UPT ;  /* 0x000000061800728c */ /* 0x000fd2000bf04270 */
[----:B------:R-:W-:Y:S05]  /*1a00*/  BRA.U UP0, `(.L_x_50) ;  /* 0x0000000100807547 */ /* 0x000fea000b800000 */
        /* <DEDUP_REMOVED lines=10> */
[----:B----4-:R-:W-:Y:S01]  /*1ab0*/  UIMAD.WIDE UR4, UR22, 0x4, UR4 ;  /* 0x00000004160478a5 */ /* 0x010fe2000f8e0204 */
[----:B--2---:R-:W-:-:S03]  /*1ac0*/  IMAD R0, R3, 0x200, R0 ;  /* 0x0000020003007824 */ /* 0x004fc600078e0200 */
[----:B-1----:R-:W-:Y:S02]  /*1ad0*/  LEA R7, R7, R2, 0x18 ;  /* 0x0000000207077211 */ /* 0x002fe400078ec0ff */
[C---:B---3--:R-:W-:Y:S02]  /*1ae0*/  LEA R2, R5.reuse, UR6, 0x2 ;  /* 0x0000000605027c11 */ /* 0x048fe4000f8e10ff */
[----:B------:R-:W-:-:S03]  /*1af0*/  LEA R0, R5, R0, 0x2 ;  /* 0x0000000005007211 */ /* 0x000fc600078e10ff */
[----:B------:R-:W-:Y:S01]  /*1b00*/  IMAD.IADD R6, R7, 0x1, R2 ;  /* 0x0000000107067824 */ /* 0x000fe200078e0202 */
[----:B------:R-:W-:Y:S01]  /*1b10*/  IADD3 R4, PT, PT, R0, 0x80, R7 ;  /* 0x0000008000047810 */ /* 0x000fe20007ffe007 */
[----:B------:R-:W-:-:S07]  /*1b20*/  IMAD.MOV R0, RZ, RZ, -R3 ;  /* 0x000000ffff007224 */ /* 0x000fce00078e0a03 */
.L_x_51:
[----:B-1----:R-:W-:Y:S01]  /*1b30*/  LDS R7, [R6] ;  /* 0x0000000006077984 */ /* 0x002fe20000000800 */
[----:B------:R-:W-:Y:S02]  /*1b40*/  VIADD R0, R0, 0x1 ;  /* 0x0000000100007836 */ /* 0x000fe40000000000 */
[----:B------:R-:W-:Y:S01]  /*1b50*/  IMAD.U32 R2, RZ, RZ, UR4 ;  /* 0x00000004ff027e24 */ /* 0x000fe2000f8e00ff */
[----:B------:R-:W1:Y:S01]  /*1b60*/  LDS R8, [R4] ;  /* 0x0000000004087984 */ /* 0x000e620000000800 */
[----:B------:R-:W-:Y:S01]  /*1b70*/  IMAD.U32 R3, RZ, RZ, UR5 ;  /* 0x00000005ff037e24 */ /* 0x000fe2000f8e00ff */
[----:B------:R-:W-:Y:S01]  /*1b80*/  ISETP.NE.AND P0, PT, R0, RZ, PT ;  /* 0x000000ff0000720c */ /* 0x000fe20003f05270 */
[----:B------:R-:W-:-:S04]  /*1b90*/  IMAD.WIDE R2, R5, 0x4, R2 ;  /* 0x0000000405027825 */ /* 0x000fc800078e0202 */
[----:B-1----:R-:W-:-:S05]  /*1ba0*/  IMAD R7, R7, R8, RZ ;  /* 0x0000000807077224 */ /* 0x002fca00078e02ff */
[----:B------:R1:W-:Y:S03]  /*1bb0*/  STG.E desc[UR20][R2.64], R7 ;  /* 0x0000000702007986 */ /* 0x0003e6000c101914 */
[----:B------:R-:W-:Y:S05]  /*1bc0*/  @!P0 EXIT ;  /* 0x000000000000894d */ /* 0x000fea0003800000 */
[----:B------:R-:W-:Y:S01]  /*1bd0*/  IADD3 R4, PT, PT, R4, 0x200, RZ ;  /* 0x0000020004047810 */ /* 0x000fe20007ffe0ff */
[----:B------:R-:W-:Y:S02]  /*1be0*/  VIADD R6, R6, 0x200 ;  /* 0x0000020006067836 */ /* 0x000fe40000000000 */
[----:B------:R-:W-:Y:S01]  /*1bf0*/  VIADD R5, R5, 0x80 ;  /* 0x0000008005057836 */ /* 0x000fe20000000000 */
[----:B------:R-:W-:Y:S06]  /*1c00*/  BRA `(.L_x_51) ;  /* 0xfffffffc00c87947 */ /* 0x000fec000383ffff */
.L_x_50:
[----:B------:R-:W1:Y:S02]  /*1c10*/  LDC R0, c[0x0][0x384] ;  /* 0x0000e100ff007b82 */ /* 0x000e640000000800 */
[----:B-1----:R-:W-:-:S13]  /*1c20*/  ISETP.GE.AND P0, PT, R0, 0x1, PT ;  /* 0x000000010000780c */ /* 0x002fda0003f06270 */
[----:B------:R-:W-:Y:S05]  /*1c30*/  @!P0 EXIT ;  /* 0x000000000000894d */ /* 0x000fea0003800000 */
[----:B------:R-:W1:Y:S01]  /*1c40*/  S2R R5, SR_TID.X ;  /* 0x0000000000057919 */ /* 0x000e620000002100 */
[----:B------:R-:W2:Y:S01]  /*1c50*/  LDC R3, c[0x0][0x3b0] ;  /* 0x0000ec00ff037b82 */ /* 0x000ea20000000800 */
[----:B------:R-:W3:Y:S01]  /*1c60*/  LDCU UR6, c[0x0][0x3a0] ;  /* 0x00007400ff0677ac */ /* 0x000ee20008000800 */
[----:B------:R-:W-:Y:S01]  /*1c70*/  MOV R2, 0x400 ;  /* 0x0000040000027802 */ /* 0x000fe20000000f00 */
[----:B------:R-:W4:Y:S01]  /*1c80*/  S2R R7, SR_CgaCtaId ;  /* 0x0000000000077919 */ /* 0x000f220000008800 */
[----:B------:R-:W5:Y:S03]  /*1c90*/  LDCU.64 UR4, c[0x0][0x390] ;  /* 0x00007200ff0477ac */ /* 0x000f660008000a00 */
[----:B------:R-:W-:Y:S01]  /*1ca0*/  VIADD R4, R2, 0x80 ;  /* 0x0000008002047836 */ /* 0x000fe20000000000 */
[----:B-----5:R-:W-:Y:S01]  /*1cb0*/  UIMAD.WIDE UR4, UR22, 0x4, UR4 ;  /* 0x00000004160478a5 */ /* 0x020fe2000f8e0204 */
[----:B--2---:R-:W-:-:S02]  /*1cc0*/  IMAD R2, R0, 0x200, R3 ;  /* 0x0000020000027824 */ /* 0x004fc400078e0203 */
[----:B------:R-:W-:Y:S02]  /*1cd0*/  IMAD.MOV R0, RZ, RZ, -R0 ;  /* 0x000000ffff007224 */ /* 0x000fe400078e0a00 */
[C---:B-1----:R-:W-:Y:S01]  /*1ce0*/  IMAD R2, R5.reuse, 0x4, R2 ;  /* 0x0000000405027824 */ /* 0x042fe200078e0202 */
[----:B---3--:R-:W-:Y:S02]  /*1cf0*/  LEA R6, R5, UR6, 0x2 ;  /* 0x0000000605067c11 */ /* 0x008fe4000f8e10ff */
[----:B----4-:R-:W-:-:S04]  /*1d00*/  LEA R7, R7, R4, 0x18 ;  /* 0x0000000407077211 */ /* 0x010fc800078ec0ff */
[----:B------:R-:W-:Y:S02]  /*1d10*/  IADD3 R6, PT, PT, R7, R6, RZ ;  /* 0x0000000607067210 */ /* 0x000fe40007ffe0ff */
[----:B------:R-:W-:-:S07]  /*1d20*/  IADD3 R4, PT, PT, R2, 0x80, R7 ;  /* 0x0000008002047810 */ /* 0x000fce0007ffe007 */
.L_x_52:
[----:B------:R-:W-:Y:S01]  /*1d30*/  ISETP.GE.AND P0, PT, R5, UR23, PT ;  /* 0x0000001705007c0c */ /* 0x000fe2000bf06270 */
        /* <DEDUP_REMOVED lines=14> */
        .weak           $__internal_1_$__cuda_sm20_div_u64
        .type           $__internal_1_$__cuda_sm20_div_u64,@function
        .size           $__internal_1_$__cuda_sm20_div_u64,(.L_x_59 - $__internal_1_$__cuda_sm20_div_u64)
$__internal_1_$__cuda_sm20_div_u64:
[----:B------:R-:W-:Y:S02]  /*1e20*/  IMAD.U32 R15, RZ, RZ, UR4 ;  /* 0x00000004ff0f7e24 */ /* 0x000fe4000f8e00ff */
[----:B------:R-:W-:-:S04]  /*1e30*/  IMAD.MOV.U32 R14, RZ, RZ, R5 ;  /* 0x000000ffff0e7224 */ /* 0x000fc800078e0005 */
        /* <DEDUP_REMOVED lines=9> */
[----:B------:R-:W-:Y:S01]  /*1ed0*/  IMAD.X R19, RZ, RZ, ~R13, P0 ;  /* 0x000000ffff137224 */ /* 0x000fe200000e0e0d */
[----:B------:R-:W-:-:S03]  /*1ee0*/  MOV R13, R6 ;  /* 0x00000006000d7202 */ /* 0x000fc60000000f00 */
[-C--:B------:R-:W-:Y:S02]  /*1ef0*/  IMAD R15, R7, R19.reuse, RZ ;  /* 0x00000013070f7224 */ /* 0x080fe400078e02ff */
[----:B------:R-:W-:-:S04]  /*1f00*/  IMAD.WIDE.U32 R12, P0, R6, R19, R12 ;  /* 0x00000013060c7225 */ /* 0x000fc8000780000c */
[----:B------:R-:W-:-:S04]  /*1f10*/  IMAD.HI.U32 R11, R7, R19, RZ ;  /* 0x00000013070b7227 */ /* 0x000fc800078e00ff */
[----:B------:R-:W-:-:S04]  /*1f20*/  IMAD.HI.U32 R12, P1, R7, R17, R12 ;  /* 0x00000011070c7227 */ /* 0x000fc8000782000c */
[----:B------:R-:W-:Y:S01]  /*1f30*/  IMAD.X R11, R11, 0x1, R7, P0 ;  /* 0x000000010b0b7824 */ /* 0x000fe200000e0607 */
[----:B------:R-:W-:-:S04]  /*1f40*/  IADD3 R13, P2, PT, R15, R12, RZ ;  /* 0x0000000c0f0d7210 */ /* 0x000fc80007f5e0ff */
[----:B------:R-:W-:Y:S01]  /*1f50*/  IADD3.X R11, PT, PT, RZ, RZ, R11, P2, P1 ;  /* 0x000000ffff0b7210 */ /* 0x000fe200017e240b */
[----:B------:R-:W-:-:S04]  /*1f60*/  IMAD.WIDE.U32 R6, R13, R5, RZ ;  /* 0x000000050d067225 */ /* 0x000fc800078e00ff */
[----:B------:R-:W-:Y:S01]  /*1f70*/  IMAD R12, R13, UR4, R7 ;  /* 0x000000040d0c7c24 */ /* 0x000fe2000f8e0207 */
[----:B------:R-:W-:-:S03]  /*1f80*/  IADD3 R7, P0, PT, RZ, -R6, RZ ;  /* 0x80000006ff077210 */ /* 0x000fc60007f1e0ff */
[----:B------:R-:W-:Y:S02]  /*1f90*/  IMAD R6, R11, R5, R12 ;  /* 0x000000050b067224 */ /* 0x000fe400078e020c */
[----:B------:R-:W-:-:S04]  /*1fa0*/  IMAD.HI.U32 R12, R13, R7, RZ ;  /* 0x000000070d0c7227 */ /* 0x000fc800078e00ff */
[----:B------:R-:W-:-:S04]  /*1fb0*/  IMAD.X R6, RZ, RZ, ~R6, P0 ;  /* 0x000000ffff067224 */ /* 0x000fc800000e0e06 */
        /* <DEDUP_REMOVED lines=15> */
[----:B------:R-:W-:-:S03]  /*20b0*/  IMAD.WIDE.U32 R6, R12, R5, RZ ;  /* 0x000000050c067225 */ /* 0x000fc600078e00ff */
[----:B------:R-:W-:Y:S01]  /*20c0*/  IADD3.X R14, PT, PT, RZ, R11, RZ, P1, !PT ;  /* 0x0000000bff0e7210 */ /* 0x000fe20000ffe4ff */
[----:B------:R-:W-:Y:S01]  /*20d0*/  IMAD R7, R12, UR4, R7 ;  /* 0x000000040c077c24 */ /* 0x000fe2000f8e0207 */
[----:B------:R-:W-:Y:S02]  /*20e0*/  IADD3 R16, P1, PT, -R6, R9, RZ ;  /* 0x0000000906107210 */ /* 0x000fe40007f3e1ff */
[----:B------:R-:W-:Y:S01]  /*20f0*/  IADD3 R9, P2, PT, R12, 0x1, RZ ;  /* 0x000000010c097810 */ /* 0x000fe20007f5e0ff */
[-C--:B------:R-:W-:Y:S01]  /*2100*/  IMAD R7, R14, R5.reuse, R7 ;  /* 0x000000050e077224 */ /* 0x080fe200078e0207 */
[----:B------:R-:W-:-:S03]  /*2110*/  ISETP.GE.U32.AND P0, PT, R16, R5, PT ;  /* 0x000000051000720c */ /* 0x000fc60003f06070 */
[----:B------:R-:W-:Y:S01]  /*2120*/  IMAD.X R11, R10, 0x1, ~R7, P1 ;  /* 0x000000010a0b7824 */ /* 0x000fe200008e0e07 */
[----:B------:R-:W-:Y:S01]  /*2130*/  IADD3 R6, P1, PT, -R5, R16, RZ ;  /* 0x0000001005067210 */ /* 0x000fe20007f3e1ff */
[----:B------:R-:W-:-:S03]  /*2140*/  IMAD.X R7, RZ, RZ, R14, P2 ;  /* 0x000000ffff077224 */ /* 0x000fc600010e060e */
[C---:B------:R-:W-:Y:S02]  /*2150*/  ISETP.GE.U32.AND.EX P0, PT, R11.reuse, UR4, PT, P0 ;  /* 0x000000040b007c0c */ /* 0x040fe4000bf06100 */
[----:B------:R-:W-:Y:S02]  /*2160*/  IADD3.X R10, PT, PT, R11, ~UR4, RZ, P1, !PT ;  /* 0x800000040b0a7c10 */ /* 0x000fe40008ffe4ff */
[----:B------:R-:W-:Y:S02]  /*2170*/  SEL R6, R6, R16, P0 ;  /* 0x0000001006067207 */ /* 0x000fe40000000000 */
[----:B------:R-:W-:Y:S02]  /*2180*/  SEL R9, R9, R12, P0 ;  /* 0x0000000c09097207 */ /* 0x000fe40000000000 */
[----:B------:R-:W-:Y:S02]  /*2190*/  SEL R10, R10, R11, P0 ;  /* 0x0000000b0a0a7207 */ /* 0x000fe40000000000 */
[----:B------:R-:W-:-:S02]  /*21a0*/  SEL R14, R7, R14, P0 ;  /* 0x0000000e070e7207 */ /* 0x000fc40000000000 */
[----:B------:R-:W-:Y:S02]  /*21b0*/  ISETP.GE.U32.AND P0, PT, R6, R5, PT ;  /* 0x000000050600720c */ /* 0x000fe40003f06070 */
[----:B------:R-:W-:Y:S02]  /*21c0*/  IADD3 R6, P2, PT, R9, 0x1, RZ ;  /* 0x0000000109067810 */ /* 0x000fe40007f5e0ff */
[----:B------:R-:W-:Y:S02]  /*21d0*/  ISETP.GE.U32.AND.EX P0, PT, R10, UR4, PT, P0 ;  /* 0x000000040a007c0c */ /* 0x000fe4000bf06100 */
[----:B------:R-:W-:Y:S01]  /*21e0*/  ISETP.NE.U32.AND P1, PT, R5, RZ, PT ;  /* 0x000000ff0500720c */ /* 0x000fe20003f25070 */
[----:B------:R-:W-:Y:S01]  /*21f0*/  IMAD.X R7, RZ, RZ, R14, P2 ;  /* 0x000000ffff077224 */ /* 0x000fe200010e060e */
[----:B------:R-:W-:Y:S01]  /*2200*/  SEL R6, R6, R9, P0 ;  /* 0x0000000906067207 */ /* 0x000fe20000000000 */
[----:B------:R-:W-:Y:S01]  /*2210*/  IMAD.MOV.U32 R9, RZ, RZ, 0x0 ;  /* 0x00000000ff097424 */ /* 0x000fe200078e00ff */
[----:B------:R-:W-:-:S02]  /*2220*/  ISETP.NE.AND.EX P1, PT, RZ, UR4, PT, P1 ;  /* 0x00000004ff007c0c */ /* 0x000fc4000bf25310 */
[----:B------:R-:W-:Y:S02]  /*2230*/  SEL R7, R7, R14, P0 ;  /* 0x0000000e07077207 */ /* 0x000fe40000000000 */
[----:B------:R-:W-:Y:S02]  /*2240*/  SEL R6, R6, 0xffffffff, P1 ;  /* 0xffffffff06067807 */ /* 0x000fe40000800000 */
[----:B------:R-:W-:Y:S01]  /*2250*/  SEL R7, R7, 0xffffffff, P1 ;  /* 0xffffffff07077807 */ /* 0x000fe20000800000 */
[----:B------:R-:W-:Y:S06]  /*2260*/  RET.REL.NODEC R8 `(_ZN3cub18CUB_300001_SM_10006detail9transform16transform_kernelINS2_10policy_hubILb0EN4cuda3std3__45tupleIJN6thrust24THRUST_300001_SM_1000_NS6detail15normal_iteratorINSA_10device_ptrIiEEEESF_EEEE10policy1000EiNS7_10multipliesIiEESF_JPiSL_EEEvT0_iT1_T2_DpNS2_10kernel_argIT3_EE) ;  /* 0xffffffdc08647950 */ /* 0x000fec0003c3ffff */
.L_x_53:
        /* <DEDUP_REMOVED lines=9> */
.L_x_59:


//--------------------- .text._ZN3cub18CUB_300001_SM_10006detail8for_each13static_kernelINS2_12policy_hub_t12policy_500_tEmN6thrust24THRUST_300001_SM_1000_NS8cuda_cub20__uninitialized_fill7functorINS7_10device_ptrIiEEiEEEEvT0_T1_ --------------------------
	.section	.text._ZN3cub18CUB_300001_SM_10006detail8for_each13static_kernelINS2_12policy_hub_t12policy_500_tEmN6thrust24THRUST_300001_SM_1000_NS8cuda_cub20__uninitialized_fill7functorINS7_10device_ptrIiEEiEEEEvT0_T1_,"ax",@progbits
	.align	128
        .global         _ZN3cub18CUB_300001_SM_10006detail8for_each13static_kernelINS2_12policy_hub_t12policy_500_tEmN6thrust24THRUST_300001_SM_1000_NS8cuda_cub20__uninitialized_fill7functorINS7_10device_ptrIiEEiEEEEvT0_T1_
        .type           _ZN3cub18CUB_300001_SM_10006detail8for_each13static_kernelINS2_12policy_hub_t12policy_500_tEmN6thrust24THRUST_300001_SM_1000_NS8cuda_cub20__uninitialized_fill7functorINS7_10device_ptrIiEEiEEEEvT0_T1_,@function
        .size           _ZN3cub18CUB_300001_SM_10006detail8for_each13static_kernelINS2_12policy_hub_t12policy_500_tEmN6thrust24THRUST_300001_SM_1000_NS8cuda_cub20__uninitialized_fill7functorINS7_10device_ptrIiEEiEEEEvT0_T1_,(.L_x_62 - _ZN3cub18CUB_300001_SM_10006detail8for_each13static_kernelINS2_12policy_hub_t12policy_500_tEmN6thrust24THRUST_300001_SM_1000_NS8cuda_cub20__uninitialized_fill7functorINS7_10device_ptrIiEEiEEEEvT0_T1_)
        .other          _ZN3cub18CUB_300001_SM_10006detail8for_each13static_kernelINS2_12policy_hub_t12policy_500_tEmN6thrust24THRUST_300001_SM_1000_NS8cuda_cub20__uninitialized_fill7functorINS7_10device_ptrIiEEiEEEEvT0_T1_,@"STO_CUDA_ENTRY STV_DEFAULT"
_ZN3cub18CUB_300001_SM_10006detail8for_each13static_kernelINS2_12policy_hub_t12policy_500_tEmN6thrust24THRUST_300001_SM_1000_NS8cuda_cub20__uninitialized_fill7functorINS7_10device_ptrIiEEiEEEEvT0_T1_:
.text._ZN3cub18CUB_300001_SM_10006detail8for_each13static_kernelINS2_12policy_hub_t12policy_500_tEmN6thrust24THRUST_300001_SM_1000_NS8cuda_cub20__uninitialized_fill7functorINS7_10device_ptrIiEEiEEEEvT0_T1_:
[----:B------:R-:W-:Y:S08]  /*0000*/  LDC R1, c[0x0][0x37c] ;  /* 0x0000df00ff017b82 */ /* 0x000ff00000000800 */
[----:B------:R-:W0:Y:S01]  /*0010*/  S2UR UR4, SR_CTAID.X ;  /* 0x00000000000479c3 */ /* 0x000e220000002500 */
[----:B------:R-:W1:Y:S01]  /*0020*/  LDCU.64 UR6, c[0x0][0x380] ;  /* 0x00007000ff0677ac */ /* 0x000e620008000a00 */
[----:B------:R-:W2:Y:S01]  /*0030*/  LDCU.64 UR8, c[0x0][0x358] ;  /* 0x00006b00ff0877ac */ /* 0x000ea20008000a00 */
[----:B0-----:R-:W-:-:S04]  /*0040*/  UIMAD.WIDE.U32 UR4, UR4, 0x200, URZ ;  /* 0x00000200040478a5 */ /* 0x001fc8000f8e00ff */
[----:B-1----:R-:W-:-:S04]  /*0050*/  UIADD3 UR6, UP0, UPT, -UR4, UR6, URZ ;  /* 0x0000000604067290 */ /* 0x002fc8000ff1e1ff */
[----:B------:R-:W-:Y:S02]  /*0060*/  UIADD3.X UR7, UPT, UPT, ~UR5, UR7, URZ, UP0, !UPT ;  /* 0x0000000705077290 */ /* 0x000fe400087fe5ff */
[----:B------:R-:W-:-:S04]  /*0070*/  UISETP.GE.U32.AND UP0, UPT, UR6, 0x200, UPT ;  /* 0x000002000600788c */ /* 0x000fc8000bf06070 */
[----:B------:R-:W-:-:S09]  /*0080*/  UISETP.GE.U32.AND.EX UP0, UPT, UR7, URZ, UPT, UP0 ;  /* 0x000000ff0700728c */ /* 0x000fd2000bf06100 */
[----:B--2---:R-:W-:Y:S05]  /*0090*/  BRA.U !UP0, `(.L_x_54) ;  /* 0x0000000108287547 */ /* 0x004fea000b800000 */
[----:B------:R-:W0:Y:S01]  /*00a0*/  S2R R0, SR_TID.X ;  /* 0x0000000000007919 */ /* 0x000e220000002100 */
[----:B------:R-:W1:Y:S01]  /*00b0*/  LDCU.64 UR6, c[0x0][0x388] ;  /* 0x00007100ff0677ac */ /* 0x000e620008000a00 */
[----:B------:R-:W2:Y:S01]  /*00c0*/  LDC R5, c[0x0][0x390] ;  /* 0x0000e400ff057b82 */ /* 0x000ea20000000800 */
[----:B0-----:R-:W-:-:S05]  /*00d0*/  IADD3 R0, P0, PT, R0, UR4, RZ ;  /* 0x0000000400007c10 */ /* 0x001fca000ff1e0ff */
[----:B------:R-:W-:Y:S01]  /*00e0*/  IMAD.X R3, RZ, RZ, UR5, P0 ;  /* 0x00000005ff037e24 */ /* 0x000fe200080e06ff */
[----:B-1----:R-:W-:-:S04]  /*00f0*/  LEA R2, P0, R0, UR6, 0x2 ;  /* 0x0000000600027c11 */ /* 0x002fc8000f8010ff */
[----:B------:R-:W-:-:S05]  /*0100*/  LEA.HI.X R3, R0, UR7, R3, 0x2, P0 ;  /* 0x0000000700037c11 */ /* 0x000fca00080f1403 */
[----:B--2---:R-:W-:Y:S04]  /*0110*/  STG.E desc[UR8][R2.64], R5 ;  /* 0x0000000502007986 */ /* 0x004fe8000c101908 */
[----:B------:R-:W-:Y:S01]  /*0120*/  STG.E desc[UR8][R2.64+0x400], R5 ;  /* 0x0004000502007986 */ /* 0x000fe2000c101908 */
[----:B------:R-:W-:Y:S05]  /*0130*/  EXIT ;  /* 0x000000000000794d */ /* 0x000fea0003800000 */
.L_x_54:
[----:B------:R-:W0:Y:S01]  /*0140*/  S2R R0, SR_TID.X ;  /* 0x0000000000007919 */ /* 0x000e220000002100 */
[----:B------:R-:W-:Y:S01]  /*0150*/  IMAD.U32 R2, RZ, RZ, UR7 ;  /* 0x00000007ff027e24 */ /* 0x000fe2000f8e00ff */
[----:B------:R-:W1:Y:S01]  /*0160*/  LDCU.64 UR10, c[0x0][0x388] ;  /* 0x00007100ff0a77ac */ /* 0x000e620008000a00 */
[----:B------:R-:W-:Y:S01]  /*0170*/  IMAD.U32 R4, RZ, RZ, UR7 ;  /* 0x00000007ff047e24 */ /* 0x000fe2000f8e00ff */
[----:B0-----:R-:W-:-:S04]  /*0180*/  ISETP.LT.U32.AND P0, PT, R0, UR6, PT ;  /* 0x0000000600007c0c */ /* 0x001fc8000bf01070 */
[----:B------:R-:W-:Y:S01]  /*0190*/  ISETP.GT.U32.AND.EX P0, PT, R2, RZ, PT, P0 ;  /* 0x000000ff0200720c */ /* 0x000fe20003f04100 */
[C---:B------:R-:W-:Y:S01]  /*01a0*/  VIADD R2, R0.reuse, 0x100 ;  /* 0x0000010000027836 */ /* 0x040fe20000000000 */
[----:B------:R-:W-:-:S04]  /*01b0*/  IADD3 R0, P2, PT, R0, UR4, RZ ;  /* 0x0000000400007c10 */ /* 0x000fc8000ff5e0ff */
[----:B------:R-:W-:Y:S01]  /*01c0*/  ISETP.LT.U32.AND P1, PT, R2, UR6, PT ;  /* 0x0000000602007c0c */ /* 0x000fe2000bf21070 */
[----:B------:R-:W-:Y:S01]  /*01d0*/  IMAD.X R3, RZ, RZ, UR5, P2 ;  /* 0x00000005ff037e24 */ /* 0x000fe200090e06ff */
[----:B-1----:R-:W-:Y:S02]  /*01e0*/  LEA R2, P2, R0, UR10, 0x2 ;  /* 0x0000000a00027c11 */ /* 0x002fe4000f8410ff */
[----:B------:R-:W-:Y:S02]  /*01f0*/  ISETP.GT.U32.AND.EX P1, PT, R4, RZ, PT, P1 ;  /* 0x000000ff0400720c */ /* 0x000fe40003f24110 */
[----:B------:R-:W-:Y:S01]  /*0200*/  LEA.HI.X R3, R0, UR11, R3, 0x2, P2 ;  /* 0x0000000b00037c11 */ /* 0x000fe200090f1403 */
[----:B------:R-:W0:Y:S04]  /*0210*/  @P0 LDC R5, c[0x0][0x390] ;  /* 0x0000e400ff050b82 */ /* 0x000e280000000800 */
[----:B0-----:R0:W-:Y:S06]  /*0220*/  @P0 STG.E desc[UR8][R2.64], R5 ;  /* 0x0000000502000986 */ /* 0x0011ec000c101908 */
[----:B------:R-:W-:Y:S05]  /*0230*/  @!P1 EXIT ;  /* 0x000000000000994d */ /* 0x000fea0003800000 */
[----:B0-----:R-:W0:Y:S02]  /*0240*/  LDC R5, c[0x0][0x390] ;  /* 0x0000e400ff057b82 */ /* 0x001e240000000800 */
[----:B0-----:R-:W-:Y:S01]  /*0250*/  STG.E desc[UR8][R2.64+0x400], R5 ;  /* 0x0004000502007986 */ /* 0x001fe2000c101908 */
[----:B------:R-:W-:Y:S05]  /*0260*/  EXIT ;  /* 0x000000000000794d */ /* 0x000fea0003800000 */
.L_x_55:
        /* <DEDUP_REMOVED lines=9> */
.L_x_62:


//--------------------- .text._ZN3cub18CUB_300001_SM_10006detail11EmptyKernelIvEEvv --------------------------
	.section	.text._ZN3cub18CUB_300001_SM_10006detail11EmptyKernelIvEEvv,"ax",@progbits
	.align	128
        .global         _ZN3cub18CUB_300001_SM_10006detail11EmptyKernelIvEEvv
        .type           _ZN3cub18CUB_300001_SM_10006detail11EmptyKernelIvEEvv,@function
        .size           _ZN3cub18CUB_300001_SM_10006detail11EmptyKernelIvEEvv,(.L_x_63 - _ZN3cub18CUB_300001_SM_10006detail11EmptyKernelIvEEvv)
        .other          _ZN3cub18CUB_300001_SM_10006detail11EmptyKernelIvEEvv,@"STO_CUDA_ENTRY STV_DEFAULT"
_ZN3cub18CUB_300001_SM_10006detail11EmptyKernelIvEEvv:
.text._ZN3cub18CUB_300001_SM_10006detail11EmptyKernelIvEEvv:
[----:B------:R-:W-:Y:S01]  /*0000*/  LDC R1, c[0x0][0x37c] ;  /* 0x0000df00ff017b82 */ /* 0x000fe20000000800 */
[----:B------:R-:W-:Y:S05]  /*0010*/  EXIT ;  /* 0x000000000000794d */ /* 0x000fea0003800000 */
.L_x_56:
        /* <DEDUP_REMOVED lines=14> */
.L_x_63:


//--------------------- .text._Z5gFuncPiS_S_i     --------------------------
	.section	.text._Z5gFuncPiS_S_i,"ax",@progbits
	.align	128
        .global         _Z5gFuncPiS_S_i
        .type           _Z5gFuncPiS_S_i,@function
        .size           _Z5gFuncPiS_S_i,(.L_x_64 - _Z5gFuncPiS_S_i)
        .other          _Z5gFuncPiS_S_i,@"STO_CUDA_ENTRY STV_DEFAULT"
_Z5gFuncPiS_S_i:
.text._Z5gFuncPiS_S_i:
[----:B------:R-:W-:Y:S01]  /*0000*/  LDC R1, c[0x0][0x37c] ;  /* 0x0000df00ff017b82 */ /* 0x000fe20000000800 */
[----:B------:R-:W0:Y:S07]  /*0010*/  S2R R9, SR_TID.X ;  /* 0x0000000000097919 */ /* 0x000e2e0000002100 */
[----:B------:R-:W0:Y:S01]  /*0020*/  S2UR UR4, SR_CTAID.X ;  /* 0x00000000000479c3 */ /* 0x000e220000002500 */
[----:B------:R-:W1:Y:S07]  /*0030*/  LDCU UR5, c[0x0][0x398] ;  /* 0x00007300ff0577ac */ /* 0x000e6e0008000800 */
[----:B------:R-:W0:Y:S02]  /*0040*/  LDC R0, c[0x0][0x360] ;  /* 0x0000d800ff007b82 */ /* 0x000e240000000800 */
[----:B0-----:R-:W-:-:S05]  /*0050*/  IMAD R9, R0, UR4, R9 ;  /* 0x0000000400097c24 */ /* 0x001fca000f8e0209 */
[----:B-1----:R-:W-:-:S13]  /*0060*/  ISETP.GE.AND P0, PT, R9, UR5, PT ;  /* 0x0000000509007c0c */ /* 0x002fda000bf06270 */
[----:B------:R-:W-:Y:S05]  /*0070*/  @P0 EXIT ;  /* 0x000000000000094d */ /* 0x000fea0003800000 */
[----:B------:R-:W0:Y:S01]  /*0080*/  LDC.64 R2, c[0x0][0x380] ;  /* 0x0000e000ff027b82 */ /* 0x000e220000000a00 */
[----:B------:R-:W1:Y:S07]  /*0090*/  LDCU.64 UR4, c[0x0][0x358] ;  /* 0x00006b00ff0477ac */ /* 0x000e6e0008000a00 */
[----:B------:R-:W2:Y:S08]  /*00a0*/  LDC.64 R4, c[0x0][0x388] ;  /* 0x0000e200ff047b82 */ /* 0x000eb00000000a00 */
[----:B------:R-:W3:Y:S01]  /*00b0*/  LDC.64 R6, c[0x0][0x390] ;  /* 0x0000e400ff067b82 */ /* 0x000ee20000000a00 */
[----:B0-----:R-:W-:-:S06]  /*00c0*/  IMAD.WIDE R2, R9, 0x4, R2 ;  /* 0x0000000409027825 */ /* 0x001fcc00078e0202 */
[----:B-1----:R-:W4:Y:S01]  /*00d0*/  LDG.E R2, desc[UR4][R2.64] ;  /* 0x0000000402027981 */ /* 0x002f22000c1e1900 */
[----:B--2---:R-:W-:-:S06]  /*00e0*/  IMAD.WIDE R4, R9, 0x4, R4 ;  /* 0x0000000409047825 */ /* 0x004fcc00078e0204 */
[----:B------:R-:W4:Y:S01]  /*00f0*/  LDG.E R5, desc[UR4][R4.64] ;  /* 0x0000000404057981 */ /* 0x000f22000c1e1900 */
[----:B---3--:R-:W-:-:S04]  /*0100*/  IMAD.WIDE R6, R9, 0x4, R6 ;  /* 0x0000000409067825 */ /* 0x008fc800078e0206 */
[----:B----4-:R-:W-:-:S05]  /*0110*/  IMAD R9, R2, R5, RZ ;  /* 0x0000000502097224 */ /* 0x010fca00078e02ff */
[----:B------:R-:W-:Y:S01]  /*0120*/  STG.E desc[UR4][R6.64], R9 ;  /* 0x0000000906007986 */ /* 0x000fe2000c101904 */
[----:B------:R-:W-:Y:S05]  /*0130*/  EXIT ;  /* 0x000000000000794d */ /* 0x000fea0003800000 */
.L_x_57:
        /* <DEDUP_REMOVED lines=12> */
.L_x_64:


//--------------------- .nv.shared._ZN3cub18CUB_300001_SM_10006detail9transform16transform_kernelINS2_10policy_hubILb0EN4cuda3std3__45tupleIJN6thrust24THRUST_300001_SM_1000_NS6detail15normal_iteratorINSA_10device_ptrIiEEEESF_EEEE10policy1000ElNS7_10multipliesIiEESF_JPiSL_EEEvT0_iT1_T2_DpNS2_10kernel_argIT3_EE --------------------------
	.section	.nv.shared._ZN3cub18CUB_300001_SM_10006detail9transform16transform_kernelINS2_10policy_hubILb0EN4cuda3std3__45tupleIJN6thrust24THRUST_300001_SM_1000_NS6detail15normal_iteratorINSA_10device_ptrIiEEEESF_EEEE10policy1000ElNS7_10multipliesIiEESF_JPiSL_EEEvT0_iT1_T2_DpNS2_10kernel_argIT3_EE,"aw",@nobits
	.sectionflags	@""
	.align	128
.nv.shared._ZN3cub18CUB_300001_SM_10006detail9transform16transform_kernelINS2_10policy_hubILb0EN4cuda3std3__45tupleIJN6thrust24THRUST_300001_SM_1000_NS6detail15normal_iteratorINSA_10device_ptrIiEEEESF_EEEE10policy1000ElNS7_10multipliesIiEESF_JPiSL_EEEvT0_iT1_T2_DpNS2_10kernel_argIT3_EE:
	.zero		1152


//--------------------- .nv.shared.reserved.0     --------------------------
	.section	.nv.shared.reserved.0,"aw",@nobits
	.weak		__nv_reservedSMEM_offset_0_alias
	.size		__nv_reservedSMEM_offset_0_alias, 0, 64
	.other		__nv_reservedSMEM_offset_0_alias,@"STO_CUDA_RESERVED_SHARED STV_DEFAULT"
__nv_reservedSMEM_offset_0_alias:
	.zero		0
	.zero		64


//--------------------- .nv.global                --------------------------
	.section	.nv.global,"aw",@nobits
.nv.global:
	.type		_ZN34_INTERNAL_bc8d4221_4_k_cu_dd7e9baf6thrust24THRUST_300001_SM_1000_NS3seqE,@object
	.size		_ZN34_INTERNAL_bc8d4221_4_k_cu_dd7e9baf6thrust24THRUST_300001_SM_1000_NS3seqE,(_ZN34_INTERNAL_bc8d4221_4_k_cu_dd7e9baf4cuda3std3__48in_placeE - _ZN34_INTERNAL_bc8d4221_4_k_cu_dd7e9baf6thrust24THRUST_300001_SM_1000_NS3seqE)
_ZN34_INTERNAL_bc8d4221_4_k_cu_dd7e9baf6thrust24THRUST_300001_SM_1000_NS3seqE:
	.zero		1
	.type		_ZN34_INTERNAL_bc8d4221_4_k_cu_dd7e9baf4cuda3std3__48in_placeE,@object
	.size		_ZN34_INTERNAL_bc8d4221_4_k_cu_dd7e9baf4cuda3std3__48in_placeE,(_ZN34_INTERNAL_bc8d4221_4_k_cu_dd7e9baf4cuda3std6ranges3__45__cpo4sizeE - _ZN34_INTERNAL_bc8d4221_4_k_cu_dd7e9baf4cuda3std3__48in_placeE)
_ZN34_INTERNAL_bc8d4221_4_k_cu_dd7e9baf4cuda3std3__48in_placeE:
	.zero		1
	.type		_ZN34_INTERNAL_bc8d4221_4_k_cu_dd7e9baf4cuda3std6ranges3__45__cpo4sizeE,@object
	.size		_ZN34_INTERNAL_bc8d4221_4_k_cu_dd7e9baf4cuda3std6ranges3__45__cpo4sizeE,(_ZN34_INTERNAL_bc8d4221_4_k_cu_dd7e9baf6thrust24THRUST_300001_SM_1000_NS12placeholders2_3E - _ZN34_INTERNAL_bc8d4221_4_k_cu_dd7e9baf4cuda3std6ranges3__45__cpo4sizeE)
_ZN34_INTERNAL_bc8d4221_4_k_cu_dd7e9baf4cuda3std6ranges3__45__cpo4sizeE:
	.zero		1
	.type		_ZN34_INTERNAL_bc8d4221_4_k_cu_dd7e9baf6thrust24THRUST_300001_SM_1000_NS12placeholders2_3E,@object
	.size		_ZN34_INTERNAL_bc8d4221_4_k_cu_dd7e9baf6thrust24THRUST_300001_SM_1000_NS12placeholders2_3E,(_ZN34_INTERNAL_bc8d4221_4_k_cu_dd7e9baf4cuda3std3__45__cpo6cbeginE - _ZN34_INTERNAL_bc8d4221_4_k_cu_dd7e9baf6thrust24THRUST_300001_SM_1000_NS12placeholders2_3E)
_ZN34_INTERNAL_bc8d4221_4_k_cu_dd7e9baf6thrust24THRUST_300001_SM_1000_NS12placeholders2_3E:
	.zero		1
	.type		_ZN34_INTERNAL_bc8d4221_4_k_cu_dd7e9baf4cuda3std3__45__cpo6cbeginE,@object
	.size		_ZN34_INTERNAL_bc8d4221_4_k_cu_dd7e9baf4cuda3std3__45__cpo6cbeginE,(_ZN34_INTERNAL_bc8d4221_4_k_cu_dd7e9baf4cuda3std6ranges3__45__cpo6cbeginE - _ZN34_INTERNAL_bc8d4221_4_k_cu_dd7e9baf4cuda3std3__45__cpo6cbeginE)
_ZN34_INTERNAL_bc8d4221_4_k_cu_dd7e9baf4cuda3std3__45__cpo6cbeginE:
	.zero		1
	.type		_ZN34_INTERNAL_bc8d4221_4_k_cu_dd7e9baf4cuda3std6ranges3__45__cpo6cbeginE,@object
	.size		_ZN34_INTERNAL_bc8d4221_4_k_cu_dd7e9baf4cuda3std6ranges3__45__cpo6cbeginE,(_ZN34_INTERNAL_bc8d4221_4_k_cu_dd7e9baf6thrust24THRUST_300001_SM_1000_NS12placeholders2_7E - _ZN34_INTERNAL_bc8d4221_4_k_cu_dd7e9baf4cuda3std6ranges3__45__cpo6cbeginE)
_ZN34_INTERNAL_bc8d4221_4_k_cu_dd7e9baf4cuda3std6ranges3__45__cpo6cbeginE:
	.zero		1
	.type		_ZN34_INTERNAL_bc8d4221_4_k_cu_dd7e9baf6thrust24THRUST_300001_SM_1000_NS12placeholders2_7E,@object
	.size		_ZN34_INTERNAL_bc8d4221_4_k_cu_dd7e9baf6thrust24THRUST_300001_SM_1000_NS12placeholders2_7E,(_ZN34_INTERNAL_bc8d4221_4_k_cu_dd7e9baf4cuda3std3__45__cpo7crbeginE - _ZN34_INTERNAL_bc8d4221_4_k_cu_dd7e9baf6thrust24THRUST_300001_SM_1000_NS12placeholders2_7E)
_ZN34_INTERNAL_bc8d4221_4_k_cu_dd7e9baf6thrust24THRUST_300001_SM_1000_NS12placeholders2_7E:
	.zero		1
	.type		_ZN34_INTERNAL_bc8d4221_4_k_cu_dd7e9baf4cuda3std3__45__cpo7crbeginE,@object
	.size		_ZN34_INTERNAL_bc8d4221_4_k_cu_dd7e9baf4cuda3std3__45__cpo7crbeginE,(_ZN34_INTERNAL_bc8d4221_4_k_cu_dd7e9baf4cuda3std6ranges3__45__cpo4nextE - _ZN34_INTERNAL_bc8d4221_4_k_cu_dd7e9baf4cuda3std3__45__cpo7crbeginE)
_ZN34_INTERNAL_bc8d4221_4_k_cu_dd7e9baf4cuda3std3__45__cpo7crbeginE:
	.zero		1
	.type		_ZN34_INTERNAL_bc8d4221_4_k_cu_dd7e9baf4cuda3std6ranges3__45__cpo4nextE,@object
	.size		_ZN34_INTERNAL_bc8d4221_4_k_cu_dd7e9baf4cuda3std6ranges3__45__cpo4nextE,(_ZN34_INTERNAL_bc8d4221_4_k_cu_dd7e9baf4cuda3std6ranges3__45__cpo4swapE - _ZN34_INTERNAL_bc8d4221_4_k_cu_dd7e9baf4cuda3std6ranges3__45__cpo4nextE)
_ZN34_INTERNAL_bc8d4221_4_k_cu_dd7e9baf4cuda3std6ranges3__45__cpo4nextE:
	.zero		1
	.type		_ZN34_INTERNAL_bc8d4221_4_k_cu_dd7e9baf4cuda3std6ranges3__45__cpo4swapE,@object
	.size		_ZN34_INTERNAL_bc8d4221_4_k_cu_dd7e9baf4cuda3std6ranges3__45__cpo4swapE,(_ZN34_INTERNAL_bc8d4221_4_k_cu_dd7e9baf6thrust24THRUST_300001_SM_1000_NS8cuda_cub10par_nosyncE - _ZN34_INTERNAL_bc8d4221_4_k_cu_dd7e9baf4cuda3std6ranges3__45__cpo4swapE)
_ZN34_INTERNAL_bc8d4221_4_k_cu_dd7e9baf4cuda3std6ranges3__45__cpo4swapE:
	.zero		1
	.type		_ZN34_INTERNAL_bc8d4221_4_k_cu_dd7e9baf6thrust24THRUST_300001_SM_1000_NS8cuda_cub10par_nosyncE,@object
	.size		_ZN34_INTERNAL_bc8d4221_4_k_cu_dd7e9baf6thrust24THRUST_300001_SM_1000_NS8cuda_cub10par_nosyncE,(_ZN34_INTERNAL_bc8d4221_4_k_cu_dd7e9baf6thrust24THRUST_300001_SM_1000_NS12placeholders2_9E - _ZN34_INTERNAL_bc8d4221_4_k_cu_dd7e9baf6thrust24THRUST_300001_SM_1000_NS8cuda_cub10par_nosyncE)
_ZN34_INTERNAL_bc8d4221_4_k_cu_dd7e9baf6thrust24THRUST_300001_SM_1000_NS8cuda_cub10par_nosyncE:
	.zero		1
	.type		_ZN34_INTERNAL_bc8d4221_4_k_cu_dd7e9baf6thrust24THRUST_300001_SM_1000_NS12placeholders2_9E,@object
	.size		_ZN34_INTERNAL_bc8d4221_4_k_cu_dd7e9baf6thrust24THRUST_300001_SM_1000_NS12placeholders2_9E,(_ZN34_INTERNAL_bc8d4221_4_k_cu_dd7e9baf4cuda3std3__436_GLOBAL__N__bc8d4221_4_k_cu_dd7e9baf6ignoreE - _ZN34_INTERNAL_bc8d4221_4_k_cu_dd7e9baf6thrust24THRUST_300001_SM_1000_NS12placeholders2_9E)
_ZN34_INTERNAL_bc8d4221_4_k_cu_dd7e9baf6thrust24THRUST_300001_SM_1000_NS12placeholders2_9E:
	.zero		1
	.type		_ZN34_INTERNAL_bc8d4221_4_k_cu_dd7e9baf4cuda3std3__436_GLOBAL__N__bc8d4221_4_k_cu_dd7e9baf6ignoreE,@object
	.size		_ZN34_INTERNAL_bc8d4221_4_k_cu_dd7e9baf4cuda3std3__436_GLOBAL__N__bc8d4221_4_k_cu_dd7e9baf6ignoreE,(_ZN34_INTERNAL_bc8d4221_4_k_cu_dd7e9baf4cuda3std6ranges3__45__cpo4dataE - _ZN34_INTERNAL_bc8d4221_4_k_cu_dd7e9baf4cuda3std3__436_GLOBAL__N__bc8d4221_4_k_cu_dd7e9baf6ignoreE)
_ZN34_INTERNAL_bc8d4221_4_k_cu_dd7e9baf4cuda3std3__436_GLOBAL__N__bc8d4221_4_k_cu_dd7e9baf6ignoreE:
	.zero		1
	.type		_ZN34_INTERNAL_bc8d4221_4_k_cu_dd7e9baf4cuda3std6ranges3__45__cpo4dataE,@object
	.size		_ZN34_INTERNAL_bc8d4221_4_k_cu_dd7e9baf4cuda3std6ranges3__45__cpo4dataE,(_ZN34_INTERNAL_bc8d4221_4_k_cu_dd7e9baf6thrust24THRUST_300001_SM_1000_NS12placeholders2_1E - _ZN34_INTERNAL_bc8d4221_4_k_cu_dd7e9baf4cuda3std6ranges3__45__cpo4dataE)
_ZN34_INTERNAL_bc8d4221_4_k_cu_dd7e9baf4cuda3std6ranges3__45__cpo4dataE:
	.zero		1
	.type		_ZN34_INTERNAL_bc8d4221_4_k_cu_dd7e9baf6thrust24THRUST_300001_SM_1000_NS12placeholders2_1E,@object
	.size		_ZN34_INTERNAL_bc8d4221_4_k_cu_dd7e9baf6thrust24THRUST_300001_SM_1000_NS12placeholders2_1E,(_ZN34_INTERNAL_bc8d4221_4_k_cu_dd7e9baf4cuda3std3__45__cpo5beginE - _ZN34_INTERNAL_bc8d4221_4_k_cu_dd7e9baf6thrust24THRUST_300001_SM_1000_NS12placeholders2_1E)
_ZN34_INTERNAL_bc8d4221_4_k_cu_dd7e9baf6thrust24THRUST_300001_SM_1000_NS12placeholders2_1E:
	.zero		1
	.type		_ZN34_INTERNAL_bc8d4221_4_k_cu_dd7e9baf4cuda3std3__45__cpo5beginE,@object
	.size		_ZN34_INTERNAL_bc8d4221_4_k_cu_dd7e9baf4cuda3std3__45__cpo5beginE,(_ZN34_INTERNAL_bc8d4221_4_k_cu_dd7e9baf4cuda3std6ranges3__45__cpo5beginE - _ZN34_INTERNAL_bc8d4221_4_k_cu_dd7e9baf4cuda3std3__45__cpo5beginE)
_ZN34_INTERNAL_bc8d4221_4_k_cu_dd7e9baf4cuda3std3__45__cpo5beginE:
	.zero		1
	.type		_ZN34_INTERNAL_bc8d4221_4_k_cu_dd7e9baf4cuda3std6ranges3__45__cpo5beginE,@object
	.size		_ZN34_INTERNAL_bc8d4221_4_k_cu_dd7e9baf4cuda3std6ranges3__45__cpo5beginE,(_ZN34_INTERNAL_bc8d4221_4_k_cu_dd7e9baf6thrust24THRUST_300001_SM_1000_NS12placeholders2_5E - _ZN34_INTERNAL_bc8d4221_4_k_cu_dd7e9baf4cuda3std6ranges3__45__cpo5beginE)
_ZN34_INTERNAL_bc8d4221_4_k_cu_dd7e9baf4cuda3std6ranges3__45__cpo5beginE:
	.zero		1
	.type		_ZN34_INTERNAL_bc8d4221_4_k_cu_dd7e9baf6thrust24THRUST_300001_SM_1000_NS12placeholders2_5E,@object
	.size		_ZN34_INTERNAL_bc8d4221_4_k_cu_dd7e9baf6thrust24THRUST_300001_SM_1000_NS12placeholders2_5E,(_ZN34_INTERNAL_bc8d4221_4_k_cu_dd7e9baf4cuda3std3__45__cpo6rbeginE - _ZN34_INTERNAL_bc8d4221_4_k_cu_dd7e9baf6thrust24THRUST_300001_SM_1000_NS12placeholders2_5E)
_ZN34_INTERNAL_bc8d4221_4_k_cu_dd7e9baf6thrust24THRUST_300001_SM_1000_NS12placeholders2_5E:
	.zero		1
	.type		_ZN34_INTERNAL_bc8d4221_4_k_cu_dd7e9baf4cuda3std3__45__cpo6rbeginE,@object
	.size		_ZN34_INTERNAL_bc8d4221_4_k_cu_dd7e9baf4cuda3std3__45__cpo6rbeginE,(_ZN34_INTERNAL_bc8d4221_4_k_cu_dd7e9baf4cuda3std6ranges3__45__cpo7advanceE - _ZN34_INTERNAL_bc8d4221_4_k_cu_dd7e9baf4cuda3std3__45__cpo6rbeginE)
_ZN34_INTERNAL_bc8d4221_4_k_cu_dd7e9baf4cuda3std3__45__cpo6rbeginE:
	.zero		1
	.type		_ZN34_INTERNAL_bc8d4221_4_k_cu_dd7e9baf4cuda3std6ranges3__45__cpo7advanceE,@object
	.size		_ZN34_INTERNAL_bc8d4221_4_k_cu_dd7e9baf4cuda3std6ranges3__45__cpo7advanceE,(_ZN34_INTERNAL_bc8d4221_4_k_cu_dd7e9baf4cuda3std3__47nulloptE - _ZN34_INTERNAL_bc8d4221_4_k_cu_dd7e9baf4cuda3std6ranges3__45__cpo7advanceE)
_ZN34_INTERNAL_bc8d4221_4_k_cu_dd7e9baf4cuda3std6ranges3__45__cpo7advanceE:
	.zero		1
	.type		_ZN34_INTERNAL_bc8d4221_4_k_cu_dd7e9baf4cuda3std3__47nulloptE,@object
	.size		_ZN34_INTERNAL_bc8d4221_4_k_cu_dd7e9baf4cuda3std3__47nulloptE,(_ZN34_INTERNAL_bc8d4221_4_k_cu_dd7e9baf4cuda3std6ranges3__45__cpo8distanceE - _ZN34_INTERNAL_bc8d4221_4_k_cu_dd7e9baf4cuda3std3__47nulloptE)
_ZN34_INTERNAL_bc8d4221_4_k_cu_dd7e9baf4cuda3std3__47nulloptE:
	.zero		1
	.type		_ZN34_INTERNAL_bc8d4221_4_k_cu_dd7e9baf4cuda3std6ranges3__45__cpo8distanceE,@object
	.size		_ZN34_INTERNAL_bc8d4221_4_k_cu_dd7e9baf4cuda3std6ranges3__45__cpo8distanceE,(_ZN34_INTERNAL_bc8d4221_4_k_cu_dd7e9baf6thrust24THRUST_300001_SM_1000_NS12placeholders3_10E - _ZN34_INTERNAL_bc8d4221_4_k_cu_dd7e9baf4cuda3std6ranges3__45__cpo8distanceE)
_ZN34_INTERNAL_bc8d4221_4_k_cu_dd7e9baf4cuda3std6ranges3__45__cpo8distanceE:
	.zero		1
	.type		_ZN34_INTERNAL_bc8d4221_4_k_cu_dd7e9baf6thrust24THRUST_300001_SM_1000_NS12placeholders3_10E,@object
	.size		_ZN34_INTERNAL_bc8d4221_4_k_cu_dd7e9baf6thrust24THRUST_300001_SM_1000_NS12placeholders3_10E,(_ZN34_INTERNAL_bc8d4221_4_k_cu_dd7e9baf4cuda3std3__419piecewise_constructE - _ZN34_INTERNAL_bc8d4221_4_k_cu_dd7e9baf6thrust24THRUST_300001_SM_1000_NS12placeholders3_10E)
_ZN34_INTERNAL_bc8d4221_4_k_cu_dd7e9baf6thrust24THRUST_300001_SM_1000_NS12placeholders3_10E:
	.zero		1
	.type		_ZN34_INTERNAL_bc8d4221_4_k_cu_dd7e9baf4cuda3std3__419piecewise_constructE,@object
	.size		_ZN34_INTERNAL_bc8d4221_4_k_cu_dd7e9baf4cuda3std3__419piecewise_constructE,(_ZN34_INTERNAL_bc8d4221_4_k_cu_dd7e9baf4cuda3std6ranges3__45__cpo5cdataE - _ZN34_INTERNAL_bc8d4221_4_k_cu_dd7e9baf4cuda3std3__419piecewise_constructE)
_ZN34_INTERNAL_bc8d4221_4_k_cu_dd7e9baf4cuda3std3__419piecewise_constructE:
	.zero		1
	.type		_ZN34_INTERNAL_bc8d4221_4_k_cu_dd7e9baf4cuda3std6ranges3__45__cpo5cdataE,@object
	.size		_ZN34_INTERNAL_bc8d4221_4_k_cu_dd7e9baf4cuda3std6ranges3__45__cpo5cdataE,(_ZN34_INTERNAL_bc8d4221_4_k_cu_dd7e9baf6thrust24THRUST_300001_SM_1000_NS12placeholders2_2E - _ZN34_INTERNAL_bc8d4221_4_k_cu_dd7e9baf4cuda3std6ranges3__45__cpo5cdataE)
_ZN34_INTERNAL_bc8d4221_4_k_cu_dd7e9baf4cuda3std6ranges3__45__cpo5cdataE:
	.zero		1
	.type		_ZN34_INTERNAL_bc8d4221_4_k_cu_dd7e9baf6thrust24THRUST_300001_SM_1000_NS12placeholders2_2E,@object
	.size		_ZN34_INTERNAL_bc8d4221_4_k_cu_dd7e9baf6thrust24THRUST_300001_SM_1000_NS12placeholders2_2E,(_ZN34_INTERNAL_bc8d4221_4_k_cu_dd7e9baf4cuda3std3__45__cpo3endE - _ZN34_INTERNAL_bc8d4221_4_k_cu_dd7e9baf6thrust24THRUST_300001_SM_1000_NS12placeholders2_2E)
_ZN34_INTERNAL_bc8d4221_4_k_cu_dd7e9baf6thrust24THRUST_300001_SM_1000_NS12placeholders2_2E:
	.zero		1
	.type		_ZN34_INTERNAL_bc8d4221_4_k_cu_dd7e9baf4cuda3std3__45__cpo3endE,@object
	.size		_ZN34_INTERNAL_bc8d4221_4_k_cu_dd7e9baf4cuda3std3__45__cpo3endE,(_ZN34_INTERNAL_bc8d4221_4_k_cu_dd7e9baf4cuda3std6ranges3__45__cpo3endE - _ZN34_INTERNAL_bc8d4221_4_k_cu_dd7e9baf4cuda3std3__45__cpo3endE)
_ZN34_INTERNAL_bc8d4221_4_k_cu_dd7e9baf4cuda3std3__45__cpo3endE:
	.zero		1
	.type		_ZN34_INTERNAL_bc8d4221_4_k_cu_dd7e9baf4cuda3std6ranges3__45__cpo3endE,@object
	.size		_ZN34_INTERNAL_bc8d4221_4_k_cu_dd7e9baf4cuda3std6ranges3__45__cpo3endE,(_ZN34_INTERNAL_bc8d4221_4_k_cu_dd7e9baf6thrust24THRUST_300001_SM_1000_NS12placeholders2_6E - _ZN34_INTERNAL_bc8d4221_4_k_cu_dd7e9baf4cuda3std6ranges3__45__cpo3endE)
_ZN34_INTERNAL_bc8d4221_4_k_cu_dd7e9baf4cuda3std6ranges3__45__cpo3endE:
	.zero		1
	.type		_ZN34_INTERNAL_bc8d4221_4_k_cu_dd7e9baf6thrust24THRUST_300001_SM_1000_NS12placeholders2_6E,@object
	.size		_ZN34_INTERNAL_bc8d4221_4_k_cu_dd7e9baf6thrust24THRUST_300001_SM_1000_NS12placeholders2_6E,(_ZN34_INTERNAL_bc8d4221_4_k_cu_dd7e9baf4cuda3std3__45__cpo4rendE - _ZN34_INTERNAL_bc8d4221_4_k_cu_dd7e9baf6thrust24THRUST_300001_SM_1000_NS12placeholders2_6E)
_ZN34_INTERNAL_bc8d4221_4_k_cu_dd7e9baf6thrust24THRUST_300001_SM_1000_NS12placeholders2_6E:
	.zero		1
	.type		_ZN34_INTERNAL_bc8d4221_4_k_cu_dd7e9baf4cuda3std3__45__cpo4rendE,@object
	.size		_ZN34_INTERNAL_bc8d4221_4_k_cu_dd7e9baf4cuda3std3__45__cpo4rendE,(_ZN34_INTERNAL_bc8d4221_4_k_cu_dd7e9baf4cuda3std6ranges3__45__cpo9iter_swapE - _ZN34_INTERNAL_bc8d4221_4_k_cu_dd7e9baf4cuda3std3__45__cpo4rendE)
_ZN34_INTERNAL_bc8d4221_4_k_cu_dd7e9baf4cuda3std3__45__cpo4rendE:
	.zero		1
	.type		_ZN34_INTERNAL_bc8d4221_4_k_cu_dd7e9baf4cuda3std6ranges3__45__cpo9iter_swapE,@object
	.size		_ZN34_INTERNAL_bc8d4221_4_k_cu_dd7e9baf4cuda3std6ranges3__45__cpo9iter_swapE,(_ZN34_INTERNAL_bc8d4221_4_k_cu_dd7e9baf4cuda3std3__48unexpectE - _ZN34_INTERNAL_bc8d4221_4_k_cu_dd7e9baf4cuda3std6ranges3__45__cpo9iter_swapE)
_ZN34_INTERNAL_bc8d4221_4_k_cu_dd7e9baf4cuda3std6ranges3__45__cpo9iter_swapE:
	.zero		1
	.type		_ZN34_INTERNAL_bc8d4221_4_k_cu_dd7e9baf4cuda3std3__48unexpectE,@object
	.size		_ZN34_INTERNAL_bc8d4221_4_k_cu_dd7e9baf4cuda3std3__48unexpectE,(_ZN34_INTERNAL_bc8d4221_4_k_cu_dd7e9baf6thrust24THRUST_300001_SM_1000_NS8cuda_cub3parE - _ZN34_INTERNAL_bc8d4221_4_k_cu_dd7e9baf4cuda3std3__48unexpectE)
_ZN34_INTERNAL_bc8d4221_4_k_cu_dd7e9baf4cuda3std3__48unexpectE:
	.zero		1
	.type		_ZN34_INTERNAL_bc8d4221_4_k_cu_dd7e9baf6thrust24THRUST_300001_SM_1000_NS8cuda_cub3parE,@object
	.size		_ZN34_INTERNAL_bc8d4221_4_k_cu_dd7e9baf6thrust24THRUST_300001_SM_1000_NS8cuda_cub3parE,(_ZN34_INTERNAL_bc8d4221_4_k_cu_dd7e9baf6thrust24THRUST_300001_SM_1000_NS12placeholders2_4E - _ZN34_INTERNAL_bc8d4221_4_k_cu_dd7e9baf6thrust24THRUST_300001_SM_1000_NS8cuda_cub3parE)
_ZN34_INTERNAL_bc8d4221_4_k_cu_dd7e9baf6thrust24THRUST_300001_SM_1000_NS8cuda_cub3parE:
	.zero		1
	.type		_ZN34_INTERNAL_bc8d4221_4_k_cu_dd7e9baf6thrust24THRUST_300001_SM_1000_NS12placeholders2_4E,@object
	.size		_ZN34_INTERNAL_bc8d4221_4_k_cu_dd7e9baf6thrust24THRUST_300001_SM_1000_NS12placeholders2_4E,(_ZN34_INTERNAL_bc8d4221_4_k_cu_dd7e9baf4cuda3std3__45__cpo4cendE - _ZN34_INTERNAL_bc8d4221_4_k_cu_dd7e9baf6thrust24THRUST_300001_SM_1000_NS12placeholders2_4E)
_ZN34_INTERNAL_bc8d4221_4_k_cu_dd7e9baf6thrust24THRUST_300001_SM_1000_NS12placeholders2_4E:
	.zero		1
	.type		_ZN34_INTERNAL_bc8d4221_4_k_cu_dd7e9baf4cuda3std3__45__cpo4cendE,@object
	.size		_ZN34_INTERNAL_bc8d4221_4_k_cu_dd7e9baf4cuda3std3__45__cpo4cendE,(_ZN34_INTERNAL_bc8d4221_4_k_cu_dd7e9baf4cuda3std6ranges3__45__cpo4cendE - _ZN34_INTERNAL_bc8d4221_4_k_cu_dd7e9baf4cuda3std3__45__cpo4cendE)
_ZN34_INTERNAL_bc8d4221_4_k_cu_dd7e9baf4cuda3std3__45__cpo4cendE:
	.zero		1
	.type		_ZN34_INTERNAL_bc8d4221_4_k_cu_dd7e9baf4cuda3std6ranges3__45__cpo4cendE,@object
	.size		_ZN34_INTERNAL_bc8d4221_4_k_cu_dd7e9baf4cuda3std6ranges3__45__cpo4cendE,(_ZN34_INTERNAL_bc8d4221_4_k_cu_dd7e9baf4cuda3std3__420unreachable_sentinelE - _ZN34_INTERNAL_bc8d4221_4_k_cu_dd7e9baf4cuda3std6ranges3__45__cpo4cendE)
_ZN34_INTERNAL_bc8d4221_4_k_cu_dd7e9baf4cuda3std6ranges3__45__cpo4cendE:
	.zero		1
	.type		_ZN34_INTERNAL_bc8d4221_4_k_cu_dd7e9baf4cuda3std3__420unreachable_sentinelE,@object
	.size		_ZN34_INTERNAL_bc8d4221_4_k_cu_dd7e9baf4cuda3std3__420unreachable_sentinelE,(_ZN34_INTERNAL_bc8d4221_4_k_cu_dd7e9baf4cuda3std6ranges3__45__cpo5ssizeE - _ZN34_INTERNAL_bc8d4221_4_k_cu_dd7e9baf4cuda3std3__420unreachable_sentinelE)
_ZN34_INTERNAL_bc8d4221_4_k_cu_dd7e9baf4cuda3std3__420unreachable_sentinelE:
	.zero		1
	.type		_ZN34_INTERNAL_bc8d4221_4_k_cu_dd7e9baf4cuda3std6ranges3__45__cpo5ssizeE,@object
	.size		_ZN34_INTERNAL_bc8d4221_4_k_cu_dd7e9baf4cuda3std6ranges3__45__cpo5ssizeE,(_ZN34_INTERNAL_bc8d4221_4_k_cu_dd7e9baf6thrust24THRUST_300001_SM_1000_NS12placeholders2_8E - _ZN34_INTERNAL_bc8d4221_4_k_cu_dd7e9baf4cuda3std6ranges3__45__cpo5ssizeE)
_ZN34_INTERNAL_bc8d4221_4_k_cu_dd7e9baf4cuda3std6ranges3__45__cpo5ssizeE:
	.zero		1
	.type		_ZN34_INTERNAL_bc8d4221_4_k_cu_dd7e9baf6thrust24THRUST_300001_SM_1000_NS12placeholders2_8E,@object
	.size		_ZN34_INTERNAL_bc8d4221_4_k_cu_dd7e9baf6thrust24THRUST_300001_SM_1000_NS12placeholders2_8E,(_ZN34_INTERNAL_bc8d4221_4_k_cu_dd7e9baf4cuda3std3__45__cpo5crendE - _ZN34_INTERNAL_bc8d4221_4_k_cu_dd7e9baf6thrust24THRUST_300001_SM_1000_NS12placeholders2_8E)
_ZN34_INTERNAL_bc8d4221_4_k_cu_dd7e9baf6thrust24THRUST_300001_SM_1000_NS12placeholders2_8E:
	.zero		1
	.type		_ZN34_INTERNAL_bc8d4221_4_k_cu_dd7e9baf4cuda3std3__45__cpo5crendE,@object
	.size		_ZN34_INTERNAL_bc8d4221_4_k_cu_dd7e9baf4cuda3std3__45__cpo5crendE,(_ZN34_INTERNAL_bc8d4221_4_k_cu_dd7e9baf4cuda3std6ranges3__45__cpo4prevE - _ZN34_INTERNAL_bc8d4221_4_k_cu_dd7e9baf4cuda3std3__45__cpo5crendE)
_ZN34_INTERNAL_bc8d4221_4_k_cu_dd7e9baf4cuda3std3__45__cpo5crendE:
	.zero		1
	.type		_ZN34_INTERNAL_bc8d4221_4_k_cu_dd7e9baf4cuda3std6ranges3__45__cpo4prevE,@object
	.size		_ZN34_INTERNAL_bc8d4221_4_k_cu_dd7e9baf4cuda3std6ranges3__45__cpo4prevE,(_ZN34_INTERNAL_bc8d4221_4_k_cu_dd7e9baf4cuda3std6ranges3__45__cpo9iter_moveE - _ZN34_INTERNAL_bc8d4221_4_k_cu_dd7e9baf4cuda3std6ranges3__45__cpo4prevE)
_ZN34_INTERNAL_bc8d4221_4_k_cu_dd7e9baf4cuda3std6ranges3__45__cpo4prevE:
	.zero		1
	.type		_ZN34_INTERNAL_bc8d4221_4_k_cu_dd7e9baf4cuda3std6ranges3__45__cpo9iter_moveE,@object
	.size		_ZN34_INTERNAL_bc8d4221_4_k_cu_dd7e9baf4cuda3std6ranges3__45__cpo9iter_moveE,(_ZN34_INTERNAL_bc8d4221_4_k_cu_dd7e9baf6thrust24THRUST_300001_SM_1000_NS6system6detail10sequential3seqE - _ZN34_INTERNAL_bc8d4221_4_k_cu_dd7e9baf4cuda3std6ranges3__45__cpo9iter_moveE)
_ZN34_INTERNAL_bc8d4221_4_k_cu_dd7e9baf4cuda3std6ranges3__45__cpo9iter_moveE:
	.zero		1
	.type		_ZN34_INTERNAL_bc8d4221_4_k_cu_dd7e9baf6thrust24THRUST_300001_SM_1000_NS6system6detail10sequential3seqE,@object
	.size		_ZN34_INTERNAL_bc8d4221_4_k_cu_dd7e9baf6thrust24THRUST_300001_SM_1000_NS6system6detail10sequential3seqE,(.L_31 - _ZN34_INTERNAL_bc8d4221_4_k_cu_dd7e9baf6thrust24THRUST_300001_SM_1000_NS6system6detail10sequential3seqE)
_ZN34_INTERNAL_bc8d4221_4_k_cu_dd7e9baf6thrust24THRUST_300001_SM_1000_NS6system6detail10sequential3seqE:
	.zero		1
.L_31:


//--------------------- .nv.shared._ZN3cub18CUB_300001_SM_10006detail9transform16transform_kernelINS2_10policy_hubILb0EN4cuda3std3__45tupleIJN6thrust24THRUST_300001_SM_1000_NS6detail15normal_iteratorINSA_10device_ptrIiEEEESF_EEEE10policy1000EiNS7_10multipliesIiEESF_JPiSL_EEEvT0_iT1_T2_DpNS2_10kernel_argIT3_EE --------------------------
	.section	.nv.shared._ZN3cub18CUB_300001_SM_10006detail9transform16transform_kernelINS2_10policy_hubILb0EN4cuda3std3__45tupleIJN6thrust24THRUST_300001_SM_1000_NS6detail15normal_iteratorINSA_10device_ptrIiEEEESF_EEEE10policy1000EiNS7_10multipliesIiEESF_JPiSL_EEEvT0_iT1_T2_DpNS2_10kernel_argIT3_EE,"aw",@nobits
	.sectionflags	@""
	.align	128
.nv.shared._ZN3cub18CUB_300001_SM_10006detail9transform16transform_kernelINS2_10policy_hubILb0EN4cuda3std3__45tupleIJN6thrust24THRUST_300001_SM_1000_NS6detail15normal_iteratorINSA_10device_ptrIiEEEESF_EEEE10policy1000EiNS7_10multipliesIiEESF_JPiSL_EEEvT0_iT1_T2_DpNS2_10kernel_argIT3_EE:
	.zero		1152


//--------------------- .nv.shared._ZN3cub18CUB_300001_SM_10006detail8for_each13static_kernelINS2_12policy_hub_t12policy_500_tEmN6thrust24THRUST_300001_SM_1000_NS8cuda_cub20__uninitialized_fill7functorINS7_10device_ptrIiEEiEEEEvT0_T1_ --------------------------
	.section	.nv.shared._ZN3cub18CUB_300001_SM_10006detail8for_each13static_kernelINS2_12policy_hub_t12policy_500_tEmN6thrust24THRUST_300001_SM_1000_NS8cuda_cub20__uninitialized_fill7functorINS7_10device_ptrIiEEiEEEEvT0_T1_,"aw",@nobits
	.sectionflags	@""
	.align	128
	.zero		1024


//--------------------- .nv.shared._ZN3cub18CUB_300001_SM_10006detail11EmptyKernelIvEEvv --------------------------
	.section	.nv.shared._ZN3cub18CUB_300001_SM_10006detail11EmptyKernelIvEEvv,"aw",@nobits
	.sectionflags	@""
	.align	128
	.zero		1024


//--------------------- .nv.shared._Z5gFuncPiS_S_i --------------------------
	.section	.nv.shared._Z5gFuncPiS_S_i,"aw",@nobits
	.sectionflags	@""
	.align	128
	.zero		1024


//--------------------- .nv.constant0._ZN3cub18CUB_300001_SM_10006detail9transform16transform_kernelINS2_10policy_hubILb0EN4cuda3std3__45tupleIJN6thrust24THRUST_300001_SM_1000_NS6detail15normal_iteratorINSA_10device_ptrIiEEEESF_EEEE10policy1000ElNS7_10multipliesIiEESF_JPiSL_EEEvT0_iT1_T2_DpNS2_10kernel_argIT3_EE --------------------------
	.section	.nv.constant0._ZN3cub18CUB_300001_SM_10006detail9transform16transform_kernelINS2_10policy_hubILb0EN4cuda3std3__45tupleIJN6thrust24THRUST_300001_SM_1000_NS6detail15normal_iteratorINSA_10device_ptrIiEEEESF_EEEE10policy1000ElNS7_10multipliesIiEESF_JPiSL_EEEvT0_iT1_T2_DpNS2_10kernel_argIT3_EE,"a",@progbits
	.sectionflags	@""
	.align	4
.nv.constant0._ZN3cub18CUB_300001_SM_10006detail9transform16transform_kernelINS2_10policy_hubILb0EN4cuda3std3__45tupleIJN6thrust24THRUST_300001_SM_1000_NS6detail15normal_iteratorINSA_10device_ptrIiEEEESF_EEEE10policy1000ElNS7_10multipliesIiEESF_JPiSL_EEEvT0_iT1_T2_DpNS2_10kernel_argIT3_EE:
	.zero		952


//--------------------- .nv.constant0._ZN3cub18CUB_300001_SM_10006detail9transform16transform_kernelINS2_10policy_hubILb0EN4cuda3std3__45tupleIJN6thrust24THRUST_300001_SM_1000_NS6detail15normal_iteratorINSA_10device_ptrIiEEEESF_EEEE10policy1000EiNS7_10multipliesIiEESF_JPiSL_EEEvT0_iT1_T2_DpNS2_10kernel_argIT3_EE --------------------------
	.section	.nv.constant0._ZN3cub18CUB_300001_SM_10006detail9transform16transform_kernelINS2_10policy_hubILb0EN4cuda3std3__45tupleIJN6thrust24THRUST_300001_SM_1000_NS6detail15normal_iteratorINSA_10device_ptrIiEEEESF_EEEE10policy1000EiNS7_10multipliesIiEESF_JPiSL_EEEvT0_iT1_T2_DpNS2_10kernel_argIT3_EE,"a",@progbits
	.sectionflags	@""
	.align	4
.nv.constant0._ZN3cub18CUB_300001_SM_10006detail9transform16transform_kernelINS2_10policy_hubILb0EN4cuda3std3__45tupleIJN6thrust24THRUST_300001_SM_1000_NS6detail15normal_iteratorINSA_10device_ptrIiEEEESF_EEEE10policy1000EiNS7_10multipliesIiEESF_JPiSL_EEEvT0_iT1_T2_DpNS2_10kernel_argIT3_EE:
	.zero		952


//--------------------- .nv.constant0._ZN3cub18CUB_300001_SM_10006detail8for_each13static_kernelINS2_12policy_hub_t12policy_500_tEmN6thrust24THRUST_300001_SM_1000_NS8cuda_cub20__uninitialized_fill7functorINS7_10device_ptrIiEEiEEEEvT0_T1_ --------------------------
	.section	.nv.constant0._ZN3cub18CUB_300001_SM_10006detail8for_each13static_kernelINS2_12policy_hub_t12policy_500_tEmN6thrust24THRUST_300001_SM_1000_NS8cuda_cub20__uninitialized_fill7functorINS7_10device_ptrIiEEiEEEEvT0_T1_,"a",@progbits
	.sectionflags	@""
	.align	4
.nv.constant0._ZN3cub18CUB_300001_SM_10006detail8for_each13static_kernelINS2_12policy_hub_t12policy_500_tEmN6thrust24THRUST_300001_SM_1000_NS8cuda_cub20__uninitialized_fill7functorINS7_10device_ptrIiEEiEEEEvT0_T1_:
	.zero		920


//--------------------- .nv.constant0._ZN3cub18CUB_300001_SM_10006detail11EmptyKernelIvEEvv --------------------------
	.section	.nv.constant0._ZN3cub18CUB_300001_SM_10006detail11EmptyKernelIvEEvv,"a",@progbits
	.sectionflags	@""
	.align	4
.nv.constant0._ZN3cub18CUB_300001_SM_10006detail11EmptyKernelIvEEvv:
	.zero		896


//--------------------- .nv.constant0._Z5gFuncPiS_S_i --------------------------
	.section	.nv.constant0._Z5gFuncPiS_S_i,"a",@progbits
	.sectionflags	@""
	.align	4
.nv.constant0._Z5gFuncPiS_S_i:
	.zero		924


//--------------------- SYMBOLS --------------------------

	.type		.nv.reservedSmem.offset0,@object
	.size		.nv.reservedSmem.offset0,0x4
	.type		.nv.reservedSmem.cap,@object
	.size		.nv.reservedSmem.cap,0x4
